//
// Generated by NVIDIA NVVM Compiler
//
// Compiler Build ID: CL-36424714
// Cuda compilation tools, release 13.0, V13.0.88
// Based on NVVM 20.0.0
//

.version 9.0
.target sm_100
.address_size 64

	// .globl	default_function_kernel
// _ZZ25default_function_kernel_3E11ph_3_shared has been demoted

.visible .entry default_function_kernel(
	.param .u64 .ptr .align 1 default_function_kernel_param_0,
	.param .u64 .ptr .align 1 default_function_kernel_param_1
)
.maxntid 32
{
	.reg .pred 	%p<7>;
	.reg .b32 	%r<11>;
	.reg .b32 	%f<38>;
	.reg .b64 	%rd<9>;

	ld.param.u64 	%rd1, [default_function_kernel_param_0];
	ld.param.u64 	%rd2, [default_function_kernel_param_1];
	cvta.to.global.u64 	%rd3, %rd2;
	mov.u32 	%r3, %ctaid.x;
	shl.b32 	%r4, %r3, 5;
	mov.u32 	%r5, %tid.x;
	or.b32  	%r1, %r4, %r5;
	mul.wide.u32 	%rd4, %r1, 4;
	add.s64 	%rd5, %rd3, %rd4;
	ld.global.nc.f32 	%f1, [%rd5];
	abs.f32 	%f2, %f1;
	fma.rn.f32 	%f7, %f1, %f1, 0f3F800000;
	rsqrt.approx.ftz.f32 	%f8, %f7;
	fma.rn.f32 	%f9, %f7, %f8, 0f3F800000;
	rcp.approx.ftz.f32 	%f10, %f9;
	mul.f32 	%f11, %f2, %f10;
	fma.rn.f32 	%f12, %f2, %f11, %f2;
	setp.gt.f32 	%p1, %f2, 0f4B000000;
	selp.f32 	%f3, %f2, %f12, %p1;
	mov.f32 	%f13, 0f3F800000;
	add.rz.f32 	%f14, %f3, %f13;
	mov.b32 	%r6, %f14;
	add.s32 	%r7, %r6, -1061158912;
	and.b32  	%r8, %r7, -8388608;
	mov.b32 	%r2, %f3;
	sub.s32 	%r9, %r2, %r8;
	mov.b32 	%f15, %r9;
	sub.s32 	%r10, 1082130432, %r8;
	mov.b32 	%f16, %r10;
	fma.rn.f32 	%f17, %f16, 0f3E800000, 0fBF800000;
	add.f32 	%f18, %f17, %f15;
	cvt.rn.f32.s32 	%f19, %r8;
	mul.f32 	%f20, %f19, 0f34000000;
	fma.rn.f32 	%f21, %f18, 0fBD39BF78, 0f3DD80012;
	fma.rn.f32 	%f22, %f21, %f18, 0fBE0778E0;
	fma.rn.f32 	%f23, %f22, %f18, 0f3E146475;
	fma.rn.f32 	%f24, %f23, %f18, 0fBE2A68DD;
	fma.rn.f32 	%f25, %f24, %f18, 0f3E4CAF9E;
	fma.rn.f32 	%f26, %f25, %f18, 0fBE800042;
	fma.rn.f32 	%f27, %f26, %f18, 0f3EAAAAE6;
	fma.rn.f32 	%f28, %f27, %f18, 0fBF000000;
	mul.f32 	%f29, %f18, %f28;
	fma.rn.f32 	%f30, %f29, %f18, %f18;
	fma.rn.f32 	%f37, %f20, 0f3F317218, %f30;
	setp.lt.u32 	%p2, %r2, 2139095040;
	@%p2 bra 	$L__BB0_2;
	setp.gt.s32 	%p3, %r2, -1082130432;
	fma.rn.f32 	%f31, %f3, 0f7F800000, 0f7F800000;
	selp.f32 	%f32, %f31, %f37, %p3;
	setp.eq.f32 	%p4, %f3, 0f00000000;
	selp.f32 	%f37, 0f80000000, %f32, %p4;
$L__BB0_2:
	setp.gt.f32 	%p5, %f2, 0f4B000000;
	cvta.to.global.u64 	%rd6, %rd1;
	add.f32 	%f33, %f37, 0f3F317218;
	selp.f32 	%f34, %f33, %f37, %p5;
	setp.num.f32 	%p6, %f2, %f2;
	copysign.f32 	%f35, %f1, %f34;
	selp.f32 	%f36, %f35, %f34, %p6;
	add.s64 	%rd8, %rd6, %rd4;
	st.global.f32 	[%rd8], %f36;
	ret;

}
	// .globl	default_function_kernel_3
.visible .entry default_function_kernel_3(
	.param .u64 .ptr .align 1 default_function_kernel_3_param_0,
	.param .u64 .ptr .align 1 default_function_kernel_3_param_1,
	.param .u64 .ptr .align 1 default_function_kernel_3_param_2
)
.maxntid 18
{
	.reg .pred 	%p<7>;
	.reg .b16 	%rs<34>;
	.reg .b32 	%r<49>;
	.reg .b32 	%f<110>;
	.reg .b64 	%rd<21>;
	// demoted variable
	.shared .align 4 .b8 _ZZ25default_function_kernel_3E11ph_3_shared[720];
	ld.param.u64 	%rd3, [default_function_kernel_3_param_0];
	ld.param.u64 	%rd4, [default_function_kernel_3_param_1];
	ld.param.u64 	%rd5, [default_function_kernel_3_param_2];
	cvta.to.global.u64 	%rd1, %rd5;
	cvta.to.global.u64 	%rd2, %rd4;
	mov.u32 	%r1, %tid.x;
	shl.b32 	%r14, %r1, 1;
	mov.u32 	%r2, %ctaid.x;
	and.b32  	%r15, %r1, 30;
	add.s32 	%r16, %r15, %r2;
	shl.b32 	%r17, %r16, 5;
	shl.b32 	%r18, %r1, 3;
	and.b32  	%r19, %r18, 8;
	or.b32  	%r3, %r17, %r19;
	shr.u32 	%r4, %r1, 1;
	mov.u32 	%r20, _ZZ25default_function_kernel_3E11ph_3_shared;
	add.s32 	%r5, %r20, %r18;
	cvt.u16.u32 	%rs1, %r14;
	setp.lt.u32 	%p3, %r1, 10;
	selp.b32 	%r21, 0, 20, %p3;
	add.s32 	%r6, %r21, %r14;
	mul.lo.s16 	%rs2, %rs1, 103;
	add.s16 	%rs3, %rs2, 3708;
	shr.u16 	%rs4, %rs3, 11;
	mul.wide.u16 	%r22, %rs4, 40;
	add.s16 	%rs5, %rs2, 1648;
	shr.u16 	%rs6, %rs5, 11;
	mul.lo.s16 	%rs7, %rs6, 20;
	sub.s16 	%rs8, %rs1, %rs7;
	add.s16 	%rs9, %rs8, 16;
	cvt.u32.u16 	%r23, %rs9;
	and.b32  	%r24, %r23, 254;
	add.s32 	%r7, %r22, %r24;
	mul.lo.s16 	%rs10, %rs1, 205;
	add.s16 	%rs11, %rs10, 14760;
	shr.u16 	%rs12, %rs11, 12;
	mul.wide.u16 	%r25, %rs12, 40;
	add.s16 	%rs13, %rs2, 3296;
	shr.u16 	%rs14, %rs13, 11;
	mul.lo.s16 	%rs15, %rs14, 20;
	sub.s16 	%rs16, %rs1, %rs15;
	add.s16 	%rs17, %rs16, 32;
	cvt.u32.u16 	%r26, %rs17;
	and.b32  	%r27, %r26, 254;
	add.s32 	%r8, %r25, %r27;
	add.s16 	%rs18, %rs10, 22140;
	shr.u16 	%rs19, %rs18, 12;
	mul.wide.u16 	%r28, %rs19, 40;
	add.s16 	%rs20, %rs2, 4944;
	shr.u16 	%rs21, %rs20, 11;
	mul.lo.s16 	%rs22, %rs21, 20;
	sub.s16 	%rs23, %rs1, %rs22;
	add.s16 	%rs24, %rs23, 48;
	cvt.u32.u16 	%r29, %rs24;
	and.b32  	%r30, %r29, 254;
	add.s32 	%r9, %r28, %r30;
	add.s16 	%rs25, %rs1, -112;
	and.b16  	%rs26, %rs25, 254;
	mul.lo.s16 	%rs27, %rs26, 205;
	shr.u16 	%rs28, %rs27, 12;
	mul.wide.u16 	%r31, %rs28, 40;
	or.b16  	%rs29, %rs1, 64;
	mul.lo.s16 	%rs30, %rs29, 103;
	shr.u16 	%rs31, %rs30, 11;
	mul.lo.s16 	%rs32, %rs31, 20;
	sub.s16 	%rs33, %rs29, %rs32;
	cvt.u32.u16 	%r32, %rs33;
	and.b32  	%r33, %r32, 254;
	add.s32 	%r10, %r31, %r33;
	mad.lo.s32 	%r11, %r4, 80, %r20;
	mov.f32 	%f100, 0f00000000;
	mov.b32 	%r48, 0;
	mov.pred 	%p6, -1;
	mov.f32 	%f101, %f100;
	mov.f32 	%f102, %f100;
	mov.f32 	%f103, %f100;
	mov.f32 	%f104, %f100;
	mov.f32 	%f105, %f100;
	mov.f32 	%f106, %f100;
	mov.f32 	%f107, %f100;
	mov.f32 	%f108, %f100;
	mov.f32 	%f109, %f100;
$L__BB1_1:
	mov.pred 	%p1, %p6;
	bar.sync 	0;
	mul.lo.s32 	%r35, %r48, 20;
	add.s32 	%r36, %r35, %r6;
	mul.wide.u32 	%rd6, %r36, 4;
	add.s64 	%rd7, %rd1, %rd6;
	ld.global.nc.v2.f32 	{%f22, %f23}, [%rd7];
	st.shared.v2.f32 	[%r5], {%f22, %f23};
	add.s32 	%r37, %r35, %r7;
	mul.wide.u32 	%rd8, %r37, 4;
	add.s64 	%rd9, %rd1, %rd8;
	ld.global.nc.v2.f32 	{%f24, %f25}, [%rd9];
	st.shared.v2.f32 	[%r5+144], {%f24, %f25};
	add.s32 	%r38, %r35, %r8;
	mul.wide.u32 	%rd10, %r38, 4;
	add.s64 	%rd11, %rd1, %rd10;
	ld.global.nc.v2.f32 	{%f26, %f27}, [%rd11];
	st.shared.v2.f32 	[%r5+288], {%f26, %f27};
	add.s32 	%r39, %r35, %r9;
	mul.wide.u32 	%rd12, %r39, 4;
	add.s64 	%rd13, %rd1, %rd12;
	ld.global.nc.v2.f32 	{%f28, %f29}, [%rd13];
	st.shared.v2.f32 	[%r5+432], {%f28, %f29};
	add.s32 	%r40, %r35, %r10;
	mul.wide.u32 	%rd14, %r40, 4;
	add.s64 	%rd15, %rd1, %rd14;
	ld.global.nc.v2.f32 	{%f30, %f31}, [%rd15];
	st.shared.v2.f32 	[%r5+576], {%f30, %f31};
	bar.sync 	0;
	shl.b32 	%r41, %r48, 2;
	add.s32 	%r42, %r3, %r41;
	mul.wide.s32 	%rd16, %r42, 4;
	add.s64 	%rd17, %rd2, %rd16;
	ld.global.nc.f32 	%f32, [%rd17];
	ld.shared.f32 	%f33, [%r11];
	fma.rn.f32 	%f34, %f32, %f33, %f100;
	ld.shared.f32 	%f35, [%r11+4];
	fma.rn.f32 	%f36, %f32, %f35, %f101;
	ld.shared.f32 	%f37, [%r11+8];
	fma.rn.f32 	%f38, %f32, %f37, %f102;
	ld.shared.f32 	%f39, [%r11+12];
	fma.rn.f32 	%f40, %f32, %f39, %f103;
	ld.shared.f32 	%f41, [%r11+16];
	fma.rn.f32 	%f42, %f32, %f41, %f104;
	ld.global.nc.f32 	%f43, [%rd17+64];
	fma.rn.f32 	%f44, %f43, %f33, %f105;
	fma.rn.f32 	%f45, %f43, %f35, %f106;
	fma.rn.f32 	%f46, %f43, %f37, %f107;
	fma.rn.f32 	%f47, %f43, %f39, %f108;
	fma.rn.f32 	%f48, %f43, %f41, %f109;
	ld.global.nc.f32 	%f49, [%rd17+4];
	ld.shared.f32 	%f50, [%r11+20];
	fma.rn.f32 	%f51, %f49, %f50, %f34;
	ld.shared.f32 	%f52, [%r11+24];
	fma.rn.f32 	%f53, %f49, %f52, %f36;
	ld.shared.f32 	%f54, [%r11+28];
	fma.rn.f32 	%f55, %f49, %f54, %f38;
	ld.shared.f32 	%f56, [%r11+32];
	fma.rn.f32 	%f57, %f49, %f56, %f40;
	ld.shared.f32 	%f58, [%r11+36];
	fma.rn.f32 	%f59, %f49, %f58, %f42;
	ld.global.nc.f32 	%f60, [%rd17+68];
	fma.rn.f32 	%f61, %f60, %f50, %f44;
	fma.rn.f32 	%f62, %f60, %f52, %f45;
	fma.rn.f32 	%f63, %f60, %f54, %f46;
	fma.rn.f32 	%f64, %f60, %f56, %f47;
	fma.rn.f32 	%f65, %f60, %f58, %f48;
	ld.global.nc.f32 	%f66, [%rd17+8];
	ld.shared.f32 	%f67, [%r11+40];
	fma.rn.f32 	%f68, %f66, %f67, %f51;
	ld.shared.f32 	%f69, [%r11+44];
	fma.rn.f32 	%f70, %f66, %f69, %f53;
	ld.shared.f32 	%f71, [%r11+48];
	fma.rn.f32 	%f72, %f66, %f71, %f55;
	ld.shared.f32 	%f73, [%r11+52];
	fma.rn.f32 	%f74, %f66, %f73, %f57;
	ld.shared.f32 	%f75, [%r11+56];
	fma.rn.f32 	%f76, %f66, %f75, %f59;
	ld.global.nc.f32 	%f77, [%rd17+72];
	fma.rn.f32 	%f78, %f77, %f67, %f61;
	fma.rn.f32 	%f79, %f77, %f69, %f62;
	fma.rn.f32 	%f80, %f77, %f71, %f63;
	fma.rn.f32 	%f81, %f77, %f73, %f64;
	fma.rn.f32 	%f82, %f77, %f75, %f65;
	ld.global.nc.f32 	%f83, [%rd17+12];
	ld.shared.f32 	%f84, [%r11+60];
	fma.rn.f32 	%f100, %f83, %f84, %f68;
	ld.shared.f32 	%f85, [%r11+64];
	fma.rn.f32 	%f101, %f83, %f85, %f70;
	ld.shared.f32 	%f86, [%r11+68];
	fma.rn.f32 	%f102, %f83, %f86, %f72;
	ld.shared.f32 	%f87, [%r11+72];
	fma.rn.f32 	%f103, %f83, %f87, %f74;
	ld.shared.f32 	%f88, [%r11+76];
	fma.rn.f32 	%f104, %f83, %f88, %f76;
	ld.global.nc.f32 	%f89, [%rd17+76];
	fma.rn.f32 	%f105, %f89, %f84, %f78;
	fma.rn.f32 	%f106, %f89, %f85, %f79;
	fma.rn.f32 	%f107, %f89, %f86, %f80;
	fma.rn.f32 	%f108, %f89, %f87, %f81;
	fma.rn.f32 	%f109, %f89, %f88, %f82;
	mov.b32 	%r48, 1;
	mov.pred 	%p6, 0;
	@%p1 bra 	$L__BB1_1;
	cvta.to.global.u64 	%rd18, %rd3;
	sin.approx.f32 	%f90, %f100;
	mul.lo.s32 	%r43, %r2, 20;
	mad.lo.s32 	%r44, %r4, 40, %r43;
	and.b32  	%r45, %r1, 1;
	setp.eq.b32 	%p5, %r45, 1;
	selp.b32 	%r46, 5, 0, %p5;
	add.s32 	%r47, %r44, %r46;
	mul.wide.u32 	%rd19, %r47, 4;
	add.s64 	%rd20, %rd18, %rd19;
	st.global.f32 	[%rd20], %f90;
	sin.approx.f32 	%f91, %f101;
	st.global.f32 	[%rd20+4], %f91;
	sin.approx.f32 	%f92, %f102;
	st.global.f32 	[%rd20+8], %f92;
	sin.approx.f32 	%f93, %f103;
	st.global.f32 	[%rd20+12], %f93;
	sin.approx.f32 	%f94, %f104;
	st.global.f32 	[%rd20+16], %f94;
	sin.approx.f32 	%f95, %f105;
	st.global.f32 	[%rd20+40], %f95;
	sin.approx.f32 	%f96, %f106;
	st.global.f32 	[%rd20+44], %f96;
	sin.approx.f32 	%f97, %f107;
	st.global.f32 	[%rd20+48], %f97;
	sin.approx.f32 	%f98, %f108;
	st.global.f32 	[%rd20+52], %f98;
	sin.approx.f32 	%f99, %f109;
	st.global.f32 	[%rd20+56], %f99;
	ret;

}
	// .globl	default_function_kernel_1
.visible .entry default_function_kernel_1(
	.param .u64 .ptr .align 1 default_function_kernel_1_param_0,
	.param .u64 .ptr .align 1 default_function_kernel_1_param_1
)
.maxntid 32
{
	.reg .b32 	%r<5>;
	.reg .b32 	%f<4>;
	.reg .b64 	%rd<8>;

	ld.param.u64 	%rd1, [default_function_kernel_1_param_0];
	ld.param.u64 	%rd2, [default_function_kernel_1_param_1];
	cvta.to.global.u64 	%rd3, %rd1;
	cvta.to.global.u64 	%rd4, %rd2;
	mov.u32 	%r1, %ctaid.x;
	shl.b32 	%r2, %r1, 5;
	mov.u32 	%r3, %tid.x;
	or.b32  	%r4, %r2, %r3;
	mul.wide.u32 	%rd5, %r4, 4;
	add.s64 	%rd6, %rd4, %rd5;
	ld.global.nc.f32 	%f1, [%rd6];
	abs.f32 	%f2, %f1;
	div.rn.f32 	%f3, %f2, %f1;
	add.s64 	%rd7, %rd3, %rd5;
	st.global.f32 	[%rd7], %f3;
	ret;

}
	// .globl	default_function_kernel_2
.visible .entry default_function_kernel_2(
	.param .u64 .ptr .align 1 default_function_kernel_2_param_0,
	.param .u64 .ptr .align 1 default_function_kernel_2_param_1
)
.maxntid 32
{
	.reg .b32 	%r<5>;
	.reg .b32 	%f<4>;
	.reg .b64 	%rd<8>;

	ld.param.u64 	%rd1, [default_function_kernel_2_param_0];
	ld.param.u64 	%rd2, [default_function_kernel_2_param_1];
	cvta.to.global.u64 	%rd3, %rd1;
	cvta.to.global.u64 	%rd4, %rd2;
	mov.u32 	%r1, %ctaid.x;
	shl.b32 	%r2, %r1, 5;
	mov.u32 	%r3, %tid.x;
	or.b32  	%r4, %r2, %r3;
	mul.wide.u32 	%rd5, %r4, 4;
	add.s64 	%rd6, %rd4, %rd5;
	ld.global.nc.f32 	%f1, [%rd6];
	abs.f32 	%f2, %f1;
	cvt.rpi.f32.f32 	%f3, %f2;
	add.s64 	%rd7, %rd3, %rd5;
	st.global.f32 	[%rd7], %f3;
	ret;

}


// ===== COMPILED SASS (sm_100) =====

	.target	sm_100

	.elftype	@"ET_EXEC"


//--------------------- .note.nv.tkinfo           --------------------------
	.section	.note.nv.tkinfo,"",@"SHT_NOTE"
	.sectionflags	@"SHF_NOTE_NV_TKINFO"
	.tkinfo
        /*0018*/ 	.word	0x00000002
        /*0030*/ 	.string	""
        /*0030*/ 	.string	"ptxas"
        /*0030*/ 	.string	"Cuda compilation tools, release 13.0, V13.0.88"
        /*0030*/ 	.string	"Build cuda_13.0.r13.0/compiler.36424714_0"
        /*0030*/ 	.string	"-arch sm_100 -m 64 "



//--------------------- .note.nv.cuinfo           --------------------------
	.section	.note.nv.cuinfo,"",@"SHT_NOTE"
	.sectionflags	@"SHF_NOTE_NV_CUINFO"
        /*0018*/ 	.short	0x0002
        /*001a*/ 	.short	0x0064
        /*001c*/ 	.short	0x0082
	.zero		2


//--------------------- .nv.info                  --------------------------
	.section	.nv.info,"",@"SHT_CUDA_INFO"
	.align	4


	//----- nvinfo : EIATTR_REGCOUNT
	.align		4
        /*0000*/ 	.byte	0x04, 0x2f
        /*0002*/ 	.short	(.L_1 - .L_0)
	.align		4
.L_0:
        /*0004*/ 	.word	index@(default_function_kernel)
        /*0008*/ 	.word	0x0000000c


	//----- nvinfo : EIATTR_FRAME_SIZE
	.align		4
.L_1:
        /*000c*/ 	.byte	0x04, 0x11
        /*000e*/ 	.short	(.L_3 - .L_2)
	.align		4
.L_2:
        /*0010*/ 	.word	index@(default_function_kernel)
        /*0014*/ 	.word	0x00000000


	//----- nvinfo : EIATTR_REGCOUNT
	.align		4
.L_3:
        /*0018*/ 	.byte	0x04, 0x2f
        /*001a*/ 	.short	(.L_5 - .L_4)
	.align		4
.L_4:
        /*001c*/ 	.word	index@(default_function_kernel_3)
        /*0020*/ 	.word	0x00000039


	//----- nvinfo : EIATTR_FRAME_SIZE
	.align		4
.L_5:
        /*0024*/ 	.byte	0x04, 0x11
        /*0026*/ 	.short	(.L_7 - .L_6)
	.align		4
.L_6:
        /*0028*/ 	.word	index@(default_function_kernel_3)
        /*002c*/ 	.word	0x00000000


	//----- nvinfo : EIATTR_REGCOUNT
	.align		4
.L_7:
        /*0030*/ 	.byte	0x04, 0x2f
        /*0032*/ 	.short	(.L_9 - .L_8)
	.align		4
.L_8:
        /*0034*/ 	.word	index@(default_function_kernel_1)
        /*0038*/ 	.word	0x0000000f


	//----- nvinfo : EIATTR_FRAME_SIZE
	.align		4
.L_9:
        /*003c*/ 	.byte	0x04, 0x11
        /*003e*/ 	.short	(.L_11 - .L_10)
	.align		4
.L_10:
        /*0040*/ 	.word	index@($__internal_0_$__cuda_sm3x_div_rn_noftz_f32_slowpath)
        /*0044*/ 	.word	0x00000000


	//----- nvinfo : EIATTR_FRAME_SIZE
	.align		4
.L_11:
        /*0048*/ 	.byte	0x04, 0x11
        /*004a*/ 	.short	(.L_13 - .L_12)
	.align		4
.L_12:
        /*004c*/ 	.word	index@(default_function_kernel_1)
        /*0050*/ 	.word	0x00000000


	//----- nvinfo : EIATTR_REGCOUNT
	.align		4
.L_13:
        /*0054*/ 	.byte	0x04, 0x2f
        /*0056*/ 	.short	(.L_15 - .L_14)
	.align		4
.L_14:
        /*0058*/ 	.word	index@(default_function_kernel_2)
        /*005c*/ 	.word	0x0000000c


	//----- nvinfo : EIATTR_FRAME_SIZE
	.align		4
.L_15:
        /*0060*/ 	.byte	0x04, 0x11
        /*0062*/ 	.short	(.L_17 - .L_16)
	.align		4
.L_16:
        /*0064*/ 	.word	index@(default_function_kernel_2)
        /*0068*/ 	.word	0x00000000


	//----- nvinfo : EIATTR_MIN_STACK_SIZE
	.align		4
.L_17:
        /*006c*/ 	.byte	0x04, 0x12
        /*006e*/ 	.short	(.L_19 - .L_18)
	.align		4
.L_18:
        /*0070*/ 	.word	index@(default_function_kernel_2)
        /*0074*/ 	.word	0x00000000


	//----- nvinfo : EIATTR_MIN_STACK_SIZE
	.align		4
.L_19:
        /*0078*/ 	.byte	0x04, 0x12
        /*007a*/ 	.short	(.L_21 - .L_20)
	.align		4
.L_20:
        /*007c*/ 	.word	index@(default_function_kernel_1)
        /*0080*/ 	.word	0x00000000


	//----- nvinfo : EIATTR_MIN_STACK_SIZE
	.align		4
.L_21:
        /*0084*/ 	.byte	0x04, 0x12
        /*0086*/ 	.short	(.L_23 - .L_22)
	.align		4
.L_22:
        /*0088*/ 	.word	index@(default_function_kernel_3)
        /*008c*/ 	.word	0x00000000


	//----- nvinfo : EIATTR_MIN_STACK_SIZE
	.align		4
.L_23:
        /*0090*/ 	.byte	0x04, 0x12
        /*0092*/ 	.short	(.L_25 - .L_24)
	.align		4
.L_24:
        /*0094*/ 	.word	index@(default_function_kernel)
        /*0098*/ 	.word	0x00000000
.L_25:


//--------------------- .nv.compat                --------------------------
	.section	.nv.compat,"",@"SHT_CUDA_COMPAT_INFO"
	.align	4
        /*0000*/ 	.byte	0x02, 0x09, 0x00, 0x00, 0x02, 0x02, 0x01, 0x00, 0x02, 0x05, 0x05, 0x00, 0x03, 0x07, 0x01, 0x01
        /*0010*/ 	.byte	0x02, 0x03, 0x00, 0x00, 0x02, 0x06, 0x01, 0x00, 0x04, 0x0b, 0x08, 0x00, 0x01, 0x00, 0x00, 0x00
        /*0020*/ 	.byte	0x00, 0x00, 0x00, 0x00


//--------------------- .nv.info.default_function_kernel_2 --------------------------
	.section	.nv.info.default_function_kernel_2,"",@"SHT_CUDA_INFO"
	.sectionflags	@""
	.align	4


	//----- nvinfo : EIATTR_CUDA_API_VERSION
	.align		4
        /*0000*/ 	.byte	0x04, 0x37
        /*0002*/ 	.short	(.L_27 - .L_26)
.L_26:
        /*0004*/ 	.word	0x00000082


	//----- nvinfo : EIATTR_KPARAM_INFO
	.align		4
.L_27:
        /*0008*/ 	.byte	0x04, 0x17
        /*000a*/ 	.short	(.L_29 - .L_28)
.L_28:
        /*000c*/ 	.word	0x00000000
        /*0010*/ 	.short	0x0001
        /*0012*/ 	.short	0x0008
        /*0014*/ 	.byte	0x00, 0xf5, 0x21, 0x00


	//----- nvinfo : EIATTR_KPARAM_INFO
	.align		4
.L_29:
        /*0018*/ 	.byte	0x04, 0x17
        /*001a*/ 	.short	(.L_31 - .L_30)
.L_30:
        /*001c*/ 	.word	0x00000000
        /*0020*/ 	.short	0x0000
        /*0022*/ 	.short	0x0000
        /*0024*/ 	.byte	0x00, 0xf5, 0x21, 0x00


	//----- nvinfo : EIATTR_SPARSE_MMA_MASK
	.align		4
.L_31:
        /*0028*/ 	.byte	0x03, 0x50
        /*002a*/ 	.short	0x0000


	//----- nvinfo : EIATTR_MAXREG_COUNT
	.align		4
        /*002c*/ 	.byte	0x03, 0x1b
        /*002e*/ 	.short	0x00ff


	//----- nvinfo : EIATTR_MERCURY_ISA_VERSION
	.align		4
        /*0030*/ 	.byte	0x03, 0x5f
        /*0032*/ 	.short	0x0101


	//----- nvinfo : EIATTR_VRC_CTA_INIT_COUNT
	.align		4
        /*0034*/ 	.byte	0x02, 0x4a
	.zero		1
	.zero		1


	//----- nvinfo : EIATTR_EXIT_INSTR_OFFSETS
	.align		4
        /*0038*/ 	.byte	0x04, 0x1c
        /*003a*/ 	.short	(.L_33 - .L_32)


	//   ....[0]....
.L_32:
        /*003c*/ 	.word	0x000000d0


	//----- nvinfo : EIATTR_MAX_THREADS
	.align		4
.L_33:
        /*0040*/ 	.byte	0x04, 0x05
        /*0042*/ 	.short	(.L_35 - .L_34)
.L_34:
        /*0044*/ 	.word	0x00000020
        /*0048*/ 	.word	0x00000001
        /*004c*/ 	.word	0x00000001


	//----- nvinfo : EIATTR_CBANK_PARAM_SIZE
	.align		4
.L_35:
        /*0050*/ 	.byte	0x03, 0x19
        /*0052*/ 	.short	0x0010


	//----- nvinfo : EIATTR_PARAM_CBANK
	.align		4
        /*0054*/ 	.byte	0x04, 0x0a
        /*0056*/ 	.short	(.L_37 - .L_36)
	.align		4
.L_36:
        /*0058*/ 	.word	index@(.nv.constant0.default_function_kernel_2)
        /*005c*/ 	.short	0x0380
        /*005e*/ 	.short	0x0010


	//----- nvinfo : EIATTR_SW_WAR
	.align		4
.L_37:
        /*0060*/ 	.byte	0x04, 0x36
        /*0062*/ 	.short	(.L_39 - .L_38)
.L_38:
        /*0064*/ 	.word	0x00000008
.L_39:


//--------------------- .nv.info.default_function_kernel_1 --------------------------
	.section	.nv.info.default_function_kernel_1,"",@"SHT_CUDA_INFO"
	.sectionflags	@""
	.align	4


	//----- nvinfo : EIATTR_CUDA_API_VERSION
	.align		4
        /*0000*/ 	.byte	0x04, 0x37
        /*0002*/ 	.short	(.L_41 - .L_40)
.L_40:
        /*0004*/ 	.word	0x00000082


	//----- nvinfo : EIATTR_KPARAM_INFO
	.align		4
.L_41:
        /*0008*/ 	.byte	0x04, 0x17
        /*000a*/ 	.short	(.L_43 - .L_42)
.L_42:
        /*000c*/ 	.word	0x00000000
        /*0010*/ 	.short	0x0001
        /*0012*/ 	.short	0x0008
        /*0014*/ 	.byte	0x00, 0xf5, 0x21, 0x00


	//----- nvinfo : EIATTR_KPARAM_INFO
	.align		4
.L_43:
        /*0018*/ 	.byte	0x04, 0x17
        /*001a*/ 	.short	(.L_45 - .L_44)
.L_44:
        /*001c*/ 	.word	0x00000000
        /*0020*/ 	.short	0x0000
        /*0022*/ 	.short	0x0000
        /*0024*/ 	.byte	0x00, 0xf5, 0x21, 0x00


	//----- nvinfo : EIATTR_SPARSE_MMA_MASK
	.align		4
.L_45:
        /*0028*/ 	.byte	0x03, 0x50
        /*002a*/ 	.short	0x0000


	//----- nvinfo : EIATTR_MAXREG_COUNT
	.align		4
        /*002c*/ 	.byte	0x03, 0x1b
        /*002e*/ 	.short	0x00ff


	//----- nvinfo : EIATTR_MERCURY_ISA_VERSION
	.align		4
        /*0030*/ 	.byte	0x03, 0x5f
        /*0032*/ 	.short	0x0101


	//----- nvinfo : EIATTR_VRC_CTA_INIT_COUNT
	.align		4
        /*0034*/ 	.byte	0x02, 0x4a
	.zero		1
	.zero		1


	//----- nvinfo : EIATTR_EXIT_INSTR_OFFSETS
	.align		4
        /*0038*/ 	.byte	0x04, 0x1c
        /*003a*/ 	.short	(.L_47 - .L_46)


	//   ....[0]....
.L_46:
        /*003c*/ 	.word	0x000001a0


	//----- nvinfo : EIATTR_MAX_THREADS
	.align		4
.L_47:
        /*0040*/ 	.byte	0x04, 0x05
        /*0042*/ 	.short	(.L_49 - .L_48)
.L_48:
        /*0044*/ 	.word	0x00000020
        /*0048*/ 	.word	0x00000001
        /*004c*/ 	.word	0x00000001


	//----- nvinfo : EIATTR_CRS_STACK_SIZE
	.align		4
.L_49:
        /*0050*/ 	.byte	0x04, 0x1e
        /*0052*/ 	.short	(.L_51 - .L_50)
.L_50:
        /*0054*/ 	.word	0x00000000


	//----- nvinfo : EIATTR_CBANK_PARAM_SIZE
	.align		4
.L_51:
        /*0058*/ 	.byte	0x03, 0x19
        /*005a*/ 	.short	0x0010


	//----- nvinfo : EIATTR_PARAM_CBANK
	.align		4
        /*005c*/ 	.byte	0x04, 0x0a
        /*005e*/ 	.short	(.L_53 - .L_52)
	.align		4
.L_52:
        /*0060*/ 	.word	index@(.nv.constant0.default_function_kernel_1)
        /*0064*/ 	.short	0x0380
        /*0066*/ 	.short	0x0010


	//----- nvinfo : EIATTR_SW_WAR
	.align		4
.L_53:
        /*0068*/ 	.byte	0x04, 0x36
        /*006a*/ 	.short	(.L_55 - .L_54)
.L_54:
        /*006c*/ 	.word	0x00000008
.L_55:


//--------------------- .nv.info.default_function_kernel_3 --------------------------
	.section	.nv.info.default_function_kernel_3,"",@"SHT_CUDA_INFO"
	.sectionflags	@""
	.align	4


	//----- nvinfo : EIATTR_CUDA_API_VERSION
	.align		4
        /*0000*/ 	.byte	0x04, 0x37
        /*0002*/ 	.short	(.L_57 - .L_56)
.L_56:
        /*0004*/ 	.word	0x00000082


	//----- nvinfo : EIATTR_KPARAM_INFO
	.align		4
.L_57:
        /*0008*/ 	.byte	0x04, 0x17
        /*000a*/ 	.short	(.L_59 - .L_58)
.L_58:
        /*000c*/ 	.word	0x00000000
        /*0010*/ 	.short	0x0002
        /*0012*/ 	.short	0x0010
        /*0014*/ 	.byte	0x00, 0xf5, 0x21, 0x00


	//----- nvinfo : EIATTR_KPARAM_INFO
	.align		4
.L_59:
        /*0018*/ 	.byte	0x04, 0x17
        /*001a*/ 	.short	(.L_61 - .L_60)
.L_60:
        /*001c*/ 	.word	0x00000000
        /*0020*/ 	.short	0x0001
        /*0022*/ 	.short	0x0008
        /*0024*/ 	.byte	0x00, 0xf5, 0x21, 0x00


	//----- nvinfo : EIATTR_KPARAM_INFO
	.align		4
.L_61:
        /*0028*/ 	.byte	0x04, 0x17
        /*002a*/ 	.short	(.L_63 - .L_62)
.L_62:
        /*002c*/ 	.word	0x00000000
        /*0030*/ 	.short	0x0000
        /*0032*/ 	.short	0x0000
        /*0034*/ 	.byte	0x00, 0xf5, 0x21, 0x00


	//----- nvinfo : EIATTR_SPARSE_MMA_MASK
	.align		4
.L_63:
        /*0038*/ 	.byte	0x03, 0x50
        /*003a*/ 	.short	0x0000


	//----- nvinfo : EIATTR_MAXREG_COUNT
	.align		4
        /*003c*/ 	.byte	0x03, 0x1b
        /*003e*/ 	.short	0x00ff


	//----- nvinfo : EIATTR_NUM_BARRIERS
	.align		4
        /*0040*/ 	.byte	0x02, 0x4c
        /*0042*/ 	.byte	0x01
	.zero		1


	//----- nvinfo : EIATTR_MERCURY_ISA_VERSION
	.align		4
        /*0044*/ 	.byte	0x03, 0x5f
        /*0046*/ 	.short	0x0101


	//----- nvinfo : EIATTR_VRC_CTA_INIT_COUNT
	.align		4
        /*0048*/ 	.byte	0x02, 0x4a
	.zero		1
	.zero		1


	//----- nvinfo : EIATTR_EXIT_INSTR_OFFSETS
	.align		4
        /*004c*/ 	.byte	0x04, 0x1c
        /*004e*/ 	.short	(.L_65 - .L_64)


	//   ....[0]....
.L_64:
        /*0050*/ 	.word	0x00000d50


	//----- nvinfo : EIATTR_MAX_THREADS
	.align		4
.L_65:
        /*0054*/ 	.byte	0x04, 0x05
        /*0056*/ 	.short	(.L_67 - .L_66)
.L_66:
        /*0058*/ 	.word	0x00000012
        /*005c*/ 	.word	0x00000001
        /*0060*/ 	.word	0x00000001


	//----- nvinfo : EIATTR_CBANK_PARAM_SIZE
	.align		4
.L_67:
        /*0064*/ 	.byte	0x03, 0x19
        /*0066*/ 	.short	0x0018


	//----- nvinfo : EIATTR_PARAM_CBANK
	.align		4
        /*0068*/ 	.byte	0x04, 0x0a
        /*006a*/ 	.short	(.L_69 - .L_68)
	.align		4
.L_68:
        /*006c*/ 	.word	index@(.nv.constant0.default_function_kernel_3)
        /*0070*/ 	.short	0x0380
        /*0072*/ 	.short	0x0018


	//----- nvinfo : EIATTR_SW_WAR
	.align		4
.L_69:
        /*0074*/ 	.byte	0x04, 0x36
        /*0076*/ 	.short	(.L_71 - .L_70)
.L_70:
        /*0078*/ 	.word	0x00000008
.L_71:


//--------------------- .nv.info.default_function_kernel --------------------------
	.section	.nv.info.default_function_kernel,"",@"SHT_CUDA_INFO"
	.sectionflags	@""
	.align	4


	//----- nvinfo : EIATTR_CUDA_API_VERSION
	.align		4
        /*0000*/ 	.byte	0x04, 0x37
        /*0002*/ 	.short	(.L_73 - .L_72)
.L_72:
        /*0004*/ 	.word	0x00000082


	//----- nvinfo : EIATTR_KPARAM_INFO
	.align		4
.L_73:
        /*0008*/ 	.byte	0x04, 0x17
        /*000a*/ 	.short	(.L_75 - .L_74)
.L_74:
        /*000c*/ 	.word	0x00000000
        /*0010*/ 	.short	0x0001
        /*0012*/ 	.short	0x0008
        /*0014*/ 	.byte	0x00, 0xf5, 0x21, 0x00


	//----- nvinfo : EIATTR_KPARAM_INFO
	.align		4
.L_75:
        /*0018*/ 	.byte	0x04, 0x17
        /*001a*/ 	.short	(.L_77 - .L_76)
.L_76:
        /*001c*/ 	.word	0x00000000
        /*0020*/ 	.short	0x0000
        /*0022*/ 	.short	0x0000
        /*0024*/ 	.byte	0x00, 0xf5, 0x21, 0x00


	//----- nvinfo : EIATTR_SPARSE_MMA_MASK
	.align		4
.L_77:
        /*0028*/ 	.byte	0x03, 0x50
        /*002a*/ 	.short	0x0000


	//----- nvinfo : EIATTR_MAXREG_COUNT
	.align		4
        /*002c*/ 	.byte	0x03, 0x1b
        /*002e*/ 	.short	0x00ff


	//----- nvinfo : EIATTR_MERCURY_ISA_VERSION
	.align		4
        /*0030*/ 	.byte	0x03, 0x5f
        /*0032*/ 	.short	0x0101


	//----- nvinfo : EIATTR_VRC_CTA_INIT_COUNT
	.align		4
        /*0034*/ 	.byte	0x02, 0x4a
	.zero		1
	.zero		1


	//----- nvinfo : EIATTR_EXIT_INSTR_OFFSETS
	.align		4
        /*0038*/ 	.byte	0x04, 0x1c
        /*003a*/ 	.short	(.L_79 - .L_78)


	//   ....[0]....
.L_78:
        /*003c*/ 	.word	0x00000340


	//----- nvinfo : EIATTR_MAX_THREADS
	.align		4
.L_79:
        /*0040*/ 	.byte	0x04, 0x05
        /*0042*/ 	.short	(.L_81 - .L_80)
.L_80:
        /*0044*/ 	.word	0x00000020
        /*0048*/ 	.word	0x00000001
        /*004c*/ 	.word	0x00000001


	//----- nvinfo : EIATTR_CBANK_PARAM_SIZE
	.align		4
.L_81:
        /*0050*/ 	.byte	0x03, 0x19
        /*0052*/ 	.short	0x0010


	//----- nvinfo : EIATTR_PARAM_CBANK
	.align		4
        /*0054*/ 	.byte	0x04, 0x0a
        /*0056*/ 	.short	(.L_83 - .L_82)
	.align		4
.L_82:
        /*0058*/ 	.word	index@(.nv.constant0.default_function_kernel)
        /*005c*/ 	.short	0x0380
        /*005e*/ 	.short	0x0010


	//----- nvinfo : EIATTR_SW_WAR
	.align		4
.L_83:
        /*0060*/ 	.byte	0x04, 0x36
        /*0062*/ 	.short	(.L_85 - .L_84)
.L_84:
        /*0064*/ 	.word	0x00000008
.L_85:


//--------------------- .nv.callgraph             --------------------------
	.section	.nv.callgraph,"",@"SHT_CUDA_CALLGRAPH"
	.align	4
	.sectionentsize	8
	.align		4
        /*0000*/ 	.word	0x00000000
	.align		4
        /*0004*/ 	.word	0xffffffff
	.align		4
        /*0008*/ 	.word	0x00000000
	.align		4
        /*000c*/ 	.word	0xfffffffe
	.align		4
        /*0010*/ 	.word	0x00000000
	.align		4
        /*0014*/ 	.word	0xfffffffd
	.align		4
        /*0018*/ 	.word	0x00000000
	.align		4
        /*001c*/ 	.word	0xfffffffc


//--------------------- .text.default_function_kernel_2 --------------------------
	.section	.text.default_function_kernel_2,"ax",@progbits
	.align	128
        .global         default_function_kernel_2
        .type           default_function_kernel_2,@function
        .size           default_function_kernel_2,(.L_x_19 - default_function_kernel_2)
        .other          default_function_kernel_2,@"STO_CUDA_ENTRY STV_DEFAULT"
default_function_kernel_2:
.text.default_function_kernel_2:
[----:B------:R-:W-:Y:S01]  /*0000*/  LDC R1, c[0x0][0x37c] ;  /* 0x0000df00ff017b82 */ /* 0x000fe20000000800 */
[----:B------:R-:W0:Y:S07]  /*0010*/  S2R R7, SR_TID.X ;  /* 0x0000000000077919 */ /* 0x000e2e0000002100 */
[----:B------:R-:W1:Y:S01]  /*0020*/  S2UR UR4, SR_CTAID.X ;  /* 0x00000000000479c3 */ /* 0x000e620000002500 */
[----:B------:R-:W2:Y:S07]  /*0030*/  LDCU.64 UR6, c[0x0][0x358] ;  /* 0x00006b00ff0677ac */ /* 0x000eae0008000a00 */
[----:B------:R-:W3:Y:S08]  /*0040*/  LDC.64 R2, c[0x0][0x388] ;  /* 0x0000e200ff027b82 */ /* 0x000ef00000000a00 */
[----:B------:R-:W4:Y:S01]  /*0050*/  LDC.64 R4, c[0x0][0x380] ;  /* 0x0000e000ff047b82 */ /* 0x000f220000000a00 */
[----:B-1----:R-:W-:-:S06]  /*0060*/  USHF.L.U32 UR4, UR4, 0x5, URZ ;  /* 0x0000000504047899 */ /* 0x002fcc00080006ff */
[----:B0-----:R-:W-:-:S05]  /*0070*/  LOP3.LUT R7, R7, UR4, RZ, 0xfc, !PT ;  /* 0x0000000407077c12 */ /* 0x001fca000f8efcff */
[----:B---3--:R-:W-:-:S06]  /*0080*/  IMAD.WIDE.U32 R2, R7, 0x4, R2 ;  /* 0x0000000407027825 */ /* 0x008fcc00078e0002 */
[----:B--2---:R-:W2:Y:S01]  /*0090*/  LDG.E.CONSTANT R2, desc[UR6][R2.64] ;  /* 0x0000000602027981 */ /* 0x004ea2000c1e9900 */
[----:B----4-:R-:W-:Y:S01]  /*00a0*/  IMAD.WIDE.U32 R4, R7, 0x4, R4 ;  /* 0x0000000407047825 */ /* 0x010fe200078e0004 */
[----:B--2---:R-:W0:Y:S04]  /*00b0*/  FRND.CEIL R9, |R2| ;  /* 0x4000000200097307 */ /* 0x004e280000209000 */
[----:B0-----:R-:W-:Y:S01]  /*00c0*/  STG.E desc[UR6][R4.64], R9 ;  /* 0x0000000904007986 */ /* 0x001fe2000c101906 */
[----:B------:R-:W-:Y:S05]  /*00d0*/  EXIT ;  /* 0x000000000000794d */ /* 0x000fea0003800000 */
.L_x_0:
[----:B------:R-:W-:-:S00]  /*00e0*/  BRA `(.L_x_0) ;  /* 0xfffffffc00fc7947 */ /* 0x000fc0000383ffff */
[----:B------:R-:W-:-:S00]  /*00f0*/  NOP ;  /* 0x0000000000007918 */ /* 0x000fc00000000000 */
        /* <DEDUP_REMOVED lines=8> */
.L_x_19:


//--------------------- .text.default_function_kernel_1 --------------------------
	.section	.text.default_function_kernel_1,"ax",@progbits
	.align	128
        .global         default_function_kernel_1
        .type           default_function_kernel_1,@function
        .size           default_function_kernel_1,(.L_x_18 - default_function_kernel_1)
        .other          default_function_kernel_1,@"STO_CUDA_ENTRY STV_DEFAULT"
default_function_kernel_1:
.text.default_function_kernel_1:
[----:B------:R-:W-:Y:S01]  /*0000*/  LDC R1, c[0x0][0x37c] ;  /* 0x0000df00ff017b82 */ /* 0x000fe20000000800 */
[----:B------:R-:W0:Y:S07]  /*0010*/  S2R R2, SR_TID.X ;  /* 0x0000000000027919 */ /* 0x000e2e0000002100 */
[----:B------:R-:W1:Y:S01]  /*0020*/  S2UR UR4, SR_CTAID.X ;  /* 0x00000000000479c3 */ /* 0x000e620000002500 */
[----:B------:R-:W2:Y:S07]  /*0030*/  LDCU.64 UR6, c[0x0][0x358] ;  /* 0x00006b00ff0677ac */ /* 0x000eae0008000a00 */
[----:B------:R-:W3:Y:S01]  /*0040*/  LDC.64 R4, c[0x0][0x388] ;  /* 0x0000e200ff047b82 */ /* 0x000ee20000000a00 */
[----:B-1----:R-:W-:-:S06]  /*0050*/  USHF.L.U32 UR4, UR4, 0x5, URZ ;  /* 0x0000000504047899 */ /* 0x002fcc00080006ff */
[----:B0-----:R-:W-:-:S05]  /*0060*/  LOP3.LUT R2, R2, UR4, RZ, 0xfc, !PT ;  /* 0x0000000402027c12 */ /* 0x001fca000f8efcff */
[----:B---3--:R-:W-:-:S06]  /*0070*/  IMAD.WIDE.U32 R4, R2, 0x4, R4 ;  /* 0x0000000402047825 */ /* 0x008fcc00078e0004 */
[----:B--2---:R-:W2:Y:S01]  /*0080*/  LDG.E.CONSTANT R5, desc[UR6][R4.64] ;  /* 0x0000000604057981 */ /* 0x004ea2000c1e9900 */
[----:B------:R-:W-:Y:S01]  /*0090*/  BSSY.RECONVERGENT B0, `(.L_x_1) ;  /* 0x000000d000007945 */ /* 0x000fe20003800200 */
[----:B--2---:R-:W0:Y:S08]  /*00a0*/  MUFU.RCP R0, R5 ;  /* 0x0000000500007308 */ /* 0x004e300000001000 */
[----:B------:R-:W1:Y:S01]  /*00b0*/  FCHK P0, |R5|, R5 ;  /* 0x0000000505007302 */ /* 0x000e620000000200 */
[----:B0-----:R-:W-:-:S04]  /*00c0*/  FFMA R3, -R5, R0, 1 ;  /* 0x3f80000005037423 */ /* 0x001fc80000000100 */
[----:B------:R-:W-:-:S04]  /*00d0*/  FFMA R0, R0, R3, R0 ;  /* 0x0000000300007223 */ /* 0x000fc80000000000 */
[----:B------:R-:W-:-:S04]  /*00e0*/  FFMA R3, |R5|, R0, RZ ;  /* 0x0000000005037223 */ /* 0x000fc800000002ff */
[----:B------:R-:W-:-:S04]  /*00f0*/  FFMA R6, -R5, R3, |R5| ;  /* 0x0000000305067223 */ /* 0x000fc80000000505 */
[----:B------:R-:W-:Y:S01]  /*0100*/  FFMA R7, R0, R6, R3 ;  /* 0x0000000600077223 */ /* 0x000fe20000000003 */
[----:B-1----:R-:W-:Y:S06]  /*0110*/  @!P0 BRA `(.L_x_2) ;  /* 0x0000000000108947 */ /* 0x002fec0003800000 */
[----:B------:R-:W-:Y:S01]  /*0120*/  FADD R3, |R5|, -RZ ;  /* 0x800000ff05037221 */ /* 0x000fe20000000200 */
[----:B------:R-:W-:-:S07]  /*0130*/  MOV R10, 0x150 ;  /* 0x00000150000a7802 */ /* 0x000fce0000000f00 */
[----:B------:R-:W-:Y:S05]  /*0140*/  CALL.REL.NOINC `($__internal_0_$__cuda_sm3x_div_rn_noftz_f32_slowpath) ;  /* 0x0000000000187944 */ /* 0x000fea0003c00000 */
[----:B------:R-:W-:-:S07]  /*0150*/  IMAD.MOV.U32 R7, RZ, RZ, R3 ;  /* 0x000000ffff077224 */ /* 0x000fce00078e0003 */
.L_x_2:
[----:B------:R-:W-:Y:S05]  /*0160*/  BSYNC.RECONVERGENT B0 ;  /* 0x0000000000007941 */ /* 0x000fea0003800200 */
.L_x_1:
[----:B------:R-:W0:Y:S02]  /*0170*/  LDC.64 R4, c[0x0][0x380] ;  /* 0x0000e000ff047b82 */ /* 0x000e240000000a00 */
[----:B0-----:R-:W-:-:S05]  /*0180*/  IMAD.WIDE.U32 R2, R2, 0x4, R4 ;  /* 0x0000000402027825 */ /* 0x001fca00078e0004 */
[----:B------:R-:W-:Y:S01]  /*0190*/  STG.E desc[UR6][R2.64], R7 ;  /* 0x0000000702007986 */ /* 0x000fe2000c101906 */
[----:B------:R-:W-:Y:S05]  /*01a0*/  EXIT ;  /* 0x000000000000794d */ /* 0x000fea0003800000 */
        .weak           $__internal_0_$__cuda_sm3x_div_rn_noftz_f32_slowpath
        .type           $__internal_0_$__cuda_sm3x_div_rn_noftz_f32_slowpath,@function
        .size           $__internal_0_$__cuda_sm3x_div_rn_noftz_f32_slowpath,(.L_x_18 - $__internal_0_$__cuda_sm3x_div_rn_noftz_f32_slowpath)
$__internal_0_$__cuda_sm3x_div_rn_noftz_f32_slowpath:
[----:B------:R-:W-:Y:S01]  /*01b0*/  SHF.R.U32.HI R4, RZ, 0x17, R5 ;  /* 0x00000017ff047819 */ /* 0x000fe20000011605 */
[----:B------:R-:W-:Y:S01]  /*01c0*/  BSSY.RECONVERGENT B1, `(.L_x_3) ;  /* 0x0000063000017945 */ /* 0x000fe20003800200 */
[----:B------:R-:W-:Y:S02]  /*01d0*/  SHF.R.U32.HI R0, RZ, 0x17, R3 ;  /* 0x00000017ff007819 */ /* 0x000fe40000011603 */
[----:B------:R-:W-:Y:S02]  /*01e0*/  LOP3.LUT R6, R4, 0xff, RZ, 0xc0, !PT ;  /* 0x000000ff04067812 */ /* 0x000fe400078ec0ff */
[----:B------:R-:W-:-:S03]  /*01f0*/  LOP3.LUT R4, R0, 0xff, RZ, 0xc0, !PT ;  /* 0x000000ff00047812 */ /* 0x000fc600078ec0ff */
[----:B------:R-:W-:Y:S02]  /*0200*/  VIADD R9, R6, 0xffffffff ;  /* 0xffffffff06097836 */ /* 0x000fe40000000000 */
[----:B------:R-:W-:-:S03]  /*0210*/  VIADD R8, R4, 0xffffffff ;  /* 0xffffffff04087836 */ /* 0x000fc60000000000 */
[----:B------:R-:W-:-:S04]  /*0220*/  ISETP.GT.U32.AND P0, PT, R9, 0xfd, PT ;  /* 0x000000fd0900780c */ /* 0x000fc80003f04070 */
[----:B------:R-:W-:-:S13]  /*0230*/  ISETP.GT.U32.OR P0, PT, R8, 0xfd, P0 ;  /* 0x000000fd0800780c */ /* 0x000fda0000704470 */
[----:B------:R-:W-:Y:S01]  /*0240*/  @!P0 IMAD.MOV.U32 R7, RZ, RZ, RZ ;  /* 0x000000ffff078224 */ /* 0x000fe200078e00ff */
[----:B------:R-:W-:Y:S06]  /*0250*/  @!P0 BRA `(.L_x_4) ;  /* 0x0000000000608947 */ /* 0x000fec0003800000 */
[----:B------:R-:W-:Y:S01]  /*0260*/  FSETP.GTU.FTZ.AND P0, PT, |R3|, +INF , PT ;  /* 0x7f8000000300780b */ /* 0x000fe20003f1c200 */
[----:B------:R-:W-:Y:S01]  /*0270*/  IMAD.MOV.U32 R0, RZ, RZ, R5 ;  /* 0x000000ffff007224 */ /* 0x000fe200078e0005 */
[----:B------:R-:W-:-:S04]  /*0280*/  FSETP.GTU.FTZ.AND P1, PT, |R5|, +INF , PT ;  /* 0x7f8000000500780b */ /* 0x000fc80003f3c200 */
[----:B------:R-:W-:-:S13]  /*0290*/  PLOP3.LUT P0, PT, P0, P1, PT, 0xf8, 0x8f ;  /* 0x00000000008f781c */ /* 0x000fda0000703f70 */
[----:B------:R-:W-:Y:S05]  /*02a0*/  @P0 BRA `(.L_x_5) ;  /* 0x00000004004c0947 */ /* 0x000fea0003800000 */
[----:B------:R-:W-:-:S13]  /*02b0*/  LOP3.LUT P0, RZ, R5, 0x7fffffff, R3, 0xc8, !PT ;  /* 0x7fffffff05ff7812 */ /* 0x000fda000780c803 */
[----:B------:R-:W-:Y:S05]  /*02c0*/  @!P0 BRA `(.L_x_6) ;  /* 0x00000004003c8947 */ /* 0x000fea0003800000 */
[C---:B------:R-:W-:Y:S02]  /*02d0*/  FSETP.NEU.FTZ.AND P2, PT, |R3|.reuse, +INF , PT ;  /* 0x7f8000000300780b */ /* 0x040fe40003f5d200 */
[----:B------:R-:W-:Y:S02]  /*02e0*/  FSETP.NEU.FTZ.AND P1, PT, |R0|, +INF , PT ;  /* 0x7f8000000000780b */ /* 0x000fe40003f3d200 */
[----:B------:R-:W-:-:S11]  /*02f0*/  FSETP.NEU.FTZ.AND P0, PT, |R3|, +INF , PT ;  /* 0x7f8000000300780b */ /* 0x000fd60003f1d200 */
[----:B------:R-:W-:Y:S05]  /*0300*/  @!P1 BRA !P2, `(.L_x_6) ;  /* 0x00000004002c9947 */ /* 0x000fea0005000000 */
[----:B------:R-:W-:-:S04]  /*0310*/  LOP3.LUT P2, RZ, R3, 0x7fffffff, RZ, 0xc0, !PT ;  /* 0x7fffffff03ff7812 */ /* 0x000fc8000784c0ff */
[----:B------:R-:W-:-:S13]  /*0320*/  PLOP3.LUT P1, PT, P1, P2, PT, 0x2f, 0xf2 ;  /* 0x0000000000f2781c */ /* 0x000fda0000f24577 */
[----:B------:R-:W-:Y:S05]  /*0330*/  @P1 BRA `(.L_x_7) ;  /* 0x0000000400181947 */ /* 0x000fea0003800000 */
[----:B------:R-:W-:-:S04]  /*0340*/  LOP3.LUT P1, RZ, R5, 0x7fffffff, RZ, 0xc0, !PT ;  /* 0x7fffffff05ff7812 */ /* 0x000fc8000782c0ff */
[----:B------:R-:W-:-:S13]  /*0350*/  PLOP3.LUT P0, PT, P0, P1, PT, 0x2f, 0xf2 ;  /* 0x0000000000f2781c */ /* 0x000fda0000702577 */
[----:B------:R-:W-:Y:S05]  /*0360*/  @P0 BRA `(.L_x_8) ;  /* 0x0000000400000947 */ /* 0x000fea0003800000 */
[----:B------:R-:W-:Y:S02]  /*0370*/  ISETP.GE.AND P0, PT, R8, RZ, PT ;  /* 0x000000ff0800720c */ /* 0x000fe40003f06270 */
[----:B------:R-:W-:-:S11]  /*0380*/  ISETP.GE.AND P1, PT, R9, RZ, PT ;  /* 0x000000ff0900720c */ /* 0x000fd60003f26270 */
[----:B------:R-:W-:Y:S02]  /*0390*/  @P0 IMAD.MOV.U32 R7, RZ, RZ, RZ ;  /* 0x000000ffff070224 */ /* 0x000fe400078e00ff */
[----:B------:R-:W-:Y:S01]  /*03a0*/  @!P0 FFMA R3, R3, 1.84467440737095516160e+19, RZ ;  /* 0x5f80000003038823 */ /* 0x000fe200000000ff */
[----:B------:R-:W-:Y:S02]  /*03b0*/  @!P0 IMAD.MOV.U32 R7, RZ, RZ, -0x40 ;  /* 0xffffffc0ff078424 */ /* 0x000fe400078e00ff */
[----:B------:R-:W-:Y:S02]  /*03c0*/  @!P1 FFMA R5, R0, 1.84467440737095516160e+19, RZ ;  /* 0x5f80000000059823 */ /* 0x000fe400000000ff */
[----:B------:R-:W-:-:S07]  /*03d0*/  @!P1 VIADD R7, R7, 0x40 ;  /* 0x0000004007079836 */ /* 0x000fce0000000000 */
.L_x_4:
[----:B------:R-:W-:Y:S01]  /*03e0*/  LEA R0, R6, 0xc0800000, 0x17 ;  /* 0xc080000006007811 */ /* 0x000fe200078eb8ff */
[----:B------:R-:W-:Y:S01]  /*03f0*/  VIADD R4, R4, 0xffffff81 ;  /* 0xffffff8104047836 */ /* 0x000fe20000000000 */
[----:B------:R-:W-:Y:S03]  /*0400*/  BSSY.RECONVERGENT B2, `(.L_x_9) ;  /* 0x0000035000027945 */ /* 0x000fe60003800200 */
[----:B------:R-:W-:Y:S02]  /*0410*/  IMAD.IADD R5, R5, 0x1, -R0 ;  /* 0x0000000105057824 */ /* 0x000fe400078e0a00 */
[C---:B------:R-:W-:Y:S01]  /*0420*/  IMAD R0, R4.reuse, -0x800000, R3 ;  /* 0xff80000004007824 */ /* 0x040fe200078e0203 */
[----:B------:R-:W-:Y:S01]  /*0430*/  IADD3 R4, PT, PT, R4, 0x7f, -R6 ;  /* 0x0000007f04047810 */ /* 0x000fe20007ffe806 */
[----:B------:R-:W0:Y:S01]  /*0440*/  MUFU.RCP R8, R5 ;  /* 0x0000000500087308 */ /* 0x000e220000001000 */
[----:B------:R-:W-:-:S03]  /*0450*/  FADD.FTZ R9, -R5, -RZ ;  /* 0x800000ff05097221 */ /* 0x000fc60000010100 */
[----:B------:R-:W-:Y:S02]  /*0460*/  IMAD.IADD R4, R4, 0x1, R7 ;  /* 0x0000000104047824 */ /* 0x000fe400078e0207 */
[----:B0-----:R-:W-:-:S04]  /*0470*/  FFMA R11, R8, R9, 1 ;  /* 0x3f800000080b7423 */ /* 0x001fc80000000009 */
[----:B------:R-:W-:-:S04]  /*0480*/  FFMA R12, R8, R11, R8 ;  /* 0x0000000b080c7223 */ /* 0x000fc80000000008 */
[----:B------:R-:W-:-:S04]  /*0490*/  FFMA R3, R0, R12, RZ ;  /* 0x0000000c00037223 */ /* 0x000fc800000000ff */
[----:B------:R-:W-:-:S04]  /*04a0*/  FFMA R8, R9, R3, R0 ;  /* 0x0000000309087223 */ /* 0x000fc80000000000 */
[----:B------:R-:W-:-:S04]  /*04b0*/  FFMA R11, R12, R8, R3 ;  /* 0x000000080c0b7223 */ /* 0x000fc80000000003 */
[----:B------:R-:W-:-:S04]  /*04c0*/  FFMA R8, R9, R11, R0 ;  /* 0x0000000b09087223 */ /* 0x000fc80000000000 */
[----:B------:R-:W-:-:S05]  /*04d0*/  FFMA R3, R12, R8, R11 ;  /* 0x000000080c037223 */ /* 0x000fca000000000b */
[----:B------:R-:W-:-:S04]  /*04e0*/  SHF.R.U32.HI R0, RZ, 0x17, R3 ;  /* 0x00000017ff007819 */ /* 0x000fc80000011603 */
[----:B------:R-:W-:-:S05]  /*04f0*/  LOP3.LUT R0, R0, 0xff, RZ, 0xc0, !PT ;  /* 0x000000ff00007812 */ /* 0x000fca00078ec0ff */
[----:B------:R-:W-:-:S04]  /*0500*/  IMAD.IADD R6, R0, 0x1, R4 ;  /* 0x0000000100067824 */ /* 0x000fc800078e0204 */
[----:B------:R-:W-:-:S05]  /*0510*/  VIADD R0, R6, 0xffffffff ;  /* 0xffffffff06007836 */ /* 0x000fca0000000000 */
[----:B------:R-:W-:-:S13]  /*0520*/  ISETP.GE.U32.AND P0, PT, R0, 0xfe, PT ;  /* 0x000000fe0000780c */ /* 0x000fda0003f06070 */
[----:B------:R-:W-:Y:S05]  /*0530*/  @!P0 BRA `(.L_x_10) ;  /* 0x0000000000808947 */ /* 0x000fea0003800000 */
[----:B------:R-:W-:-:S13]  /*0540*/  ISETP.GT.AND P0, PT, R6, 0xfe, PT ;  /* 0x000000fe0600780c */ /* 0x000fda0003f04270 */
[----:B------:R-:W-:Y:S05]  /*0550*/  @P0 BRA `(.L_x_11) ;  /* 0x00000000006c0947 */ /* 0x000fea0003800000 */
[----:B------:R-:W-:-:S13]  /*0560*/  ISETP.GE.AND P0, PT, R6, 0x1, PT ;  /* 0x000000010600780c */ /* 0x000fda0003f06270 */
[----:B------:R-:W-:Y:S05]  /*0570*/  @P0 BRA `(.L_x_12) ;  /* 0x0000000000740947 */ /* 0x000fea0003800000 */
[----:B------:R-:W-:Y:S02]  /*0580*/  ISETP.GE.AND P0, PT, R6, -0x18, PT ;  /* 0xffffffe80600780c */ /* 0x000fe40003f06270 */
[----:B------:R-:W-:-:S11]  /*0590*/  LOP3.LUT R3, R3, 0x80000000, RZ, 0xc0, !PT ;  /* 0x8000000003037812 */ /* 0x000fd600078ec0ff */
[----:B------:R-:W-:Y:S05]  /*05a0*/  @!P0 BRA `(.L_x_12) ;  /* 0x0000000000688947 */ /* 0x000fea0003800000 */
[-CC-:B------:R-:W-:Y:S01]  /*05b0*/  FFMA.RZ R0, R12, R8.reuse, R11.reuse ;  /* 0x000000080c007223 */ /* 0x180fe2000000c00b */
[----:B------:R-:W-:Y:S02]  /*05c0*/  VIADD R7, R6, 0x20 ;  /* 0x0000002006077836 */ /* 0x000fe40000000000 */
[-CC-:B------:R-:W-:Y:S01]  /*05d0*/  FFMA.RM R5, R12, R8.reuse, R11.reuse ;  /* 0x000000080c057223 */ /* 0x180fe2000000400b */
[----:B------:R-:W-:Y:S02]  /*05e0*/  ISETP.NE.AND P2, PT, R6, RZ, PT ;  /* 0x000000ff0600720c */ /* 0x000fe40003f45270 */
[----:B------:R-:W-:Y:S01]  /*05f0*/  LOP3.LUT R4, R0, 0x7fffff, RZ, 0xc0, !PT ;  /* 0x007fffff00047812 */ /* 0x000fe200078ec0ff */
[----:B------:R-:W-:Y:S01]  /*0600*/  FFMA.RP R0, R12, R8, R11 ;  /* 0x000000080c007223 */ /* 0x000fe2000000800b */
[----:B------:R-:W-:Y:S01]  /*0610*/  ISETP.NE.AND P1, PT, R6, RZ, PT ;  /* 0x000000ff0600720c */ /* 0x000fe20003f25270 */
[----:B------:R-:W-:Y:S01]  /*0620*/  IMAD.MOV R6, RZ, RZ, -R6 ;  /* 0x000000ffff067224 */ /* 0x000fe200078e0a06 */
[----:B------:R-:W-:-:S02]  /*0630*/  LOP3.LUT R4, R4, 0x800000, RZ, 0xfc, !PT ;  /* 0x0080000004047812 */ /* 0x000fc400078efcff */
[----:B------:R-:W-:Y:S02]  /*0640*/  FSETP.NEU.FTZ.AND P0, PT, R0, R5, PT ;  /* 0x000000050000720b */ /* 0x000fe40003f1d000 */
[----:B------:R-:W-:Y:S02]  /*0650*/  SHF.L.U32 R7, R4, R7, RZ ;  /* 0x0000000704077219 */ /* 0x000fe400000006ff */
[----:B------:R-:W-:Y:S02]  /*0660*/  SEL R5, R6, RZ, P2 ;  /* 0x000000ff06057207 */ /* 0x000fe40001000000 */
[----:B------:R-:W-:Y:S02]  /*0670*/  ISETP.NE.AND P1, PT, R7, RZ, P1 ;  /* 0x000000ff0700720c */ /* 0x000fe40000f25270 */
[----:B------:R-:W-:Y:S02]  /*0680*/  SHF.R.U32.HI R5, RZ, R5, R4 ;  /* 0x00000005ff057219 */ /* 0x000fe40000011604 */
[----:B------:R-:W-:-:S02]  /*0690*/  PLOP3.LUT P0, PT, P0, P1, PT, 0xf8, 0x8f ;  /* 0x00000000008f781c */ /* 0x000fc40000703f70 */
[----:B------:R-:W-:Y:S02]  /*06a0*/  SHF.R.U32.HI R7, RZ, 0x1, R5 ;  /* 0x00000001ff077819 */ /* 0x000fe40000011605 */
[----:B------:R-:W-:-:S04]  /*06b0*/  SEL R0, RZ, 0x1, !P0 ;  /* 0x00000001ff007807 */ /* 0x000fc80004000000 */
[----:B------:R-:W-:-:S04]  /*06c0*/  LOP3.LUT R0, R0, 0x1, R7, 0xf8, !PT ;  /* 0x0000000100007812 */ /* 0x000fc800078ef807 */
[----:B------:R-:W-:-:S05]  /*06d0*/  LOP3.LUT R0, R0, R5, RZ, 0xc0, !PT ;  /* 0x0000000500007212 */ /* 0x000fca00078ec0ff */
[----:B------:R-:W-:-:S05]  /*06e0*/  IMAD.IADD R0, R7, 0x1, R0 ;  /* 0x0000000107007824 */ /* 0x000fca00078e0200 */
[----:B------:R-:W-:Y:S01]  /*06f0*/  LOP3.LUT R3, R0, R3, RZ, 0xfc, !PT ;  /* 0x0000000300037212 */ /* 0x000fe200078efcff */
[----:B------:R-:W-:Y:S06]  /*0700*/  BRA `(.L_x_12) ;  /* 0x0000000000107947 */ /* 0x000fec0003800000 */
.L_x_11:
[----:B------:R-:W-:-:S04]  /*0710*/  LOP3.LUT R3, R3, 0x80000000, RZ, 0xc0, !PT ;  /* 0x8000000003037812 */ /* 0x000fc800078ec0ff */
[----:B------:R-:W-:Y:S01]  /*0720*/  LOP3.LUT R3, R3, 0x7f800000, RZ, 0xfc, !PT ;  /* 0x7f80000003037812 */ /* 0x000fe200078efcff */
[----:B------:R-:W-:Y:S06]  /*0730*/  BRA `(.L_x_12) ;  /* 0x0000000000047947 */ /* 0x000fec0003800000 */
.L_x_10:
[----:B------:R-:W-:-:S07]  /*0740*/  IMAD R3, R4, 0x800000, R3 ;  /* 0x0080000004037824 */ /* 0x000fce00078e0203 */
.L_x_12:
[----:B------:R-:W-:Y:S05]  /*0750*/  BSYNC.RECONVERGENT B2 ;  /* 0x0000000000027941 */ /* 0x000fea0003800200 */
.L_x_9:
[----:B------:R-:W-:Y:S05]  /*0760*/  BRA `(.L_x_13) ;  /* 0x0000000000207947 */ /* 0x000fea0003800000 */
.L_x_8:
[----:B------:R-:W-:-:S04]  /*0770*/  LOP3.LUT R3, R5, 0x80000000, R3, 0x48, !PT ;  /* 0x8000000005037812 */ /* 0x000fc800078e4803 */
[----:B------:R-:W-:Y:S01]  /*0780*/  LOP3.LUT R3, R3, 0x7f800000, RZ, 0xfc, !PT ;  /* 0x7f80000003037812 */ /* 0x000fe200078efcff */
[----:B------:R-:W-:Y:S06]  /*0790*/  BRA `(.L_x_13) ;  /* 0x0000000000147947 */ /* 0x000fec0003800000 */
.L_x_7:
[----:B------:R-:W-:Y:S01]  /*07a0*/  LOP3.LUT R3, R5, 0x80000000, R3, 0x48, !PT ;  /* 0x8000000005037812 */ /* 0x000fe200078e4803 */
[----:B------:R-:W-:Y:S06]  /*07b0*/  BRA `(.L_x_13) ;  /* 0x00000000000c7947 */ /* 0x000fec0003800000 */
.L_x_6:
[----:B------:R-:W0:Y:S01]  /*07c0*/  MUFU.RSQ R3, -QNAN ;  /* 0xffc0000000037908 */ /* 0x000e220000001400 */
[----:B------:R-:W-:Y:S05]  /*07d0*/  BRA `(.L_x_13) ;  /* 0x0000000000047947 */ /* 0x000fea0003800000 */
.L_x_5:
[----:B------:R-:W-:-:S07]  /*07e0*/  FADD.FTZ R3, R3, R0 ;  /* 0x0000000003037221 */ /* 0x000fce0000010000 */
.L_x_13:
[----:B------:R-:W-:Y:S05]  /*07f0*/  BSYNC.RECONVERGENT B1 ;  /* 0x0000000000017941 */ /* 0x000fea0003800200 */
.L_x_3:
[----:B------:R-:W-:Y:S02]  /*0800*/  IMAD.MOV.U32 R4, RZ, RZ, R10 ;  /* 0x000000ffff047224 */ /* 0x000fe400078e000a */
[----:B------:R-:W-:-:S04]  /*0810*/  IMAD.MOV.U32 R5, RZ, RZ, 0x0 ;  /* 0x00000000ff057424 */ /* 0x000fc800078e00ff */
[----:B0-----:R-:W-:Y:S05]  /*0820*/  RET.REL.NODEC R4 `(default_function_kernel_1) ;  /* 0xfffffff404f47950 */ /* 0x001fea0003c3ffff */
.L_x_14:
        /* <DEDUP_REMOVED lines=13> */
.L_x_18:


//--------------------- .text.default_function_kernel_3 --------------------------
	.section	.text.default_function_kernel_3,"ax",@progbits
	.align	128
        .global         default_function_kernel_3
        .type           default_function_kernel_3,@function
        .size           default_function_kernel_3,(.L_x_21 - default_function_kernel_3)
        .other          default_function_kernel_3,@"STO_CUDA_ENTRY STV_DEFAULT"
default_function_kernel_3:
.text.default_function_kernel_3:
[----:B------:R-:W-:Y:S01]  /*0000*/  LDC R1, c[0x0][0x37c] ;  /* 0x0000df00ff017b82 */ /* 0x000fe20000000800 */
[----:B------:R-:W0:Y:S07]  /*0010*/  S2R R7, SR_TID.X ;  /* 0x0000000000077919 */ /* 0x000e2e0000002100 */
[----:B------:R-:W-:Y:S01]  /*0020*/  S2UR UR8, SR_CTAID.X ;  /* 0x00000000000879c3 */ /* 0x000fe20000002500 */
[----:B------:R-:W-:Y:S01]  /*0030*/  UMOV UR4, 0x400 ;  /* 0x0000040000047882 */ /* 0x000fe20000000000 */
[----:B------:R-:W-:Y:S01]  /*0040*/  HFMA2 R34, -RZ, RZ, 0, 0 ;  /* 0x00000000ff227431 */ /* 0x000fe200000001ff */
[----:B------:R-:W-:-:S02]  /*0050*/  MOV R23, RZ ;  /* 0x000000ff00177202 */ /* 0x000fc40000000f00 */
[----:B------:R-:W-:Y:S02]  /*0060*/  CS2R R32, SRZ ;  /* 0x0000000000207805 */ /* 0x000fe4000001ff00 */
[----:B------:R-:W-:Y:S02]  /*0070*/  CS2R R36, SRZ ;  /* 0x0000000000247805 */ /* 0x000fe4000001ff00 */
[----:B------:R-:W-:Y:S01]  /*0080*/  CS2R R38, SRZ ;  /* 0x0000000000267805 */ /* 0x000fe2000001ff00 */
[----:B------:R-:W1:Y:S01]  /*0090*/  LDCU.64 UR6, c[0x0][0x358] ;  /* 0x00006b00ff0677ac */ /* 0x000e620008000a00 */
[----:B------:R-:W2:Y:S01]  /*00a0*/  S2UR UR5, SR_CgaCtaId ;  /* 0x00000000000579c3 */ /* 0x000ea20000008800 */
[----:B------:R-:W-:-:S07]  /*00b0*/  UPLOP3.LUT UP0, UPT, UPT, UPT, UPT, 0x80, 0x8 ;  /* 0x000000000008789c */ /* 0x000fce0003f0f070 */
[----:B------:R-:W3:Y:S08]  /*00c0*/  LDC.64 R52, c[0x0][0x390] ;  /* 0x0000e400ff347b82 */ /* 0x000ef00000000a00 */
[----:B------:R-:W4:Y:S01]  /*00d0*/  LDC.64 R40, c[0x0][0x388] ;  /* 0x0000e200ff287b82 */ /* 0x000f220000000a00 */
[C---:B0-----:R-:W-:Y:S01]  /*00e0*/  SHF.L.U32 R2, R7.reuse, 0x1, RZ ;  /* 0x0000000107027819 */ /* 0x041fe200000006ff */
[----:B--2---:R-:W-:Y:S01]  /*00f0*/  ULEA UR4, UR5, UR4, 0x18 ;  /* 0x0000000405047291 */ /* 0x004fe2000f8ec0ff */
[----:B------:R-:W-:-:S02]  /*0100*/  LOP3.LUT R0, R7, 0x1e, RZ, 0xc0, !PT ;  /* 0x0000001e07007812 */ /* 0x000fc400078ec0ff */
[----:B------:R-:W-:Y:S02]  /*0110*/  PRMT R9, R2, 0x9910, RZ ;  /* 0x0000991002097816 */ /* 0x000fe400000000ff */
[----:B------:R-:W-:Y:S02]  /*0120*/  SHF.L.U32 R6, R7, 0x3, RZ ;  /* 0x0000000307067819 */ /* 0x000fe400000006ff */
[----:B------:R-:W-:Y:S01]  /*0130*/  IADD3 R4, PT, PT, R0, UR8, RZ ;  /* 0x0000000800047c10 */ /* 0x000fe2000fffe0ff */
[C---:B------:R-:W-:Y:S01]  /*0140*/  IMAD R8, R9.reuse, 0x67, RZ ;  /* 0x0000006709087824 */ /* 0x040fe200078e02ff */
[----:B------:R-:W-:Y:S01]  /*0150*/  LOP3.LUT R3, R6, 0x8, RZ, 0xc0, !PT ;  /* 0x0000000806037812 */ /* 0x000fe200078ec0ff */
[----:B------:R-:W-:Y:S01]  /*0160*/  IMAD R9, R9, 0xcd, RZ ;  /* 0x000000cd09097824 */ /* 0x000fe200078e02ff */
[----:B------:R-:W-:Y:S02]  /*0170*/  LOP3.LUT R0, R2, 0x40, RZ, 0xfc, !PT ;  /* 0x0000004002007812 */ /* 0x000fe400078efcff */
[----:B------:R-:W-:-:S02]  /*0180*/  LEA R4, R4, R3, 0x5 ;  /* 0x0000000304047211 */ /* 0x000fc400078e28ff */
[C---:B------:R-:W-:Y:S02]  /*0190*/  IADD3 R3, PT, PT, R8.reuse, 0x670, RZ ;  /* 0x0000067008037810 */ /* 0x040fe40007ffe0ff */
[C---:B------:R-:W-:Y:S02]  /*01a0*/  IADD3 R10, PT, PT, R8.reuse, 0xce0, RZ ;  /* 0x00000ce0080a7810 */ /* 0x040fe40007ffe0ff */
[----:B------:R-:W-:Y:S02]  /*01b0*/  IADD3 R11, PT, PT, R8, 0x1350, RZ ;  /* 0x00001350080b7810 */ /* 0x000fe40007ffe0ff */
[----:B------:R-:W-:Y:S02]  /*01c0*/  LOP3.LUT R3, R3, 0xffff, RZ, 0xc0, !PT ;  /* 0x0000ffff03037812 */ /* 0x000fe400078ec0ff */
[----:B------:R-:W-:Y:S02]  /*01d0*/  LOP3.LUT R10, R10, 0xffff, RZ, 0xc0, !PT ;  /* 0x0000ffff0a0a7812 */ /* 0x000fe400078ec0ff */
[----:B------:R-:W-:-:S02]  /*01e0*/  LOP3.LUT R11, R11, 0xffff, RZ, 0xc0, !PT ;  /* 0x0000ffff0b0b7812 */ /* 0x000fc400078ec0ff */
[----:B------:R-:W-:Y:S02]  /*01f0*/  SHF.R.U32.HI R3, RZ, 0xb, R3 ;  /* 0x0000000bff037819 */ /* 0x000fe40000011603 */
[----:B------:R-:W-:Y:S02]  /*0200*/  SHF.R.U32.HI R10, RZ, 0xb, R10 ;  /* 0x0000000bff0a7819 */ /* 0x000fe4000001160a */
[----:B------:R-:W-:Y:S02]  /*0210*/  PRMT R12, R0, 0x9910, RZ ;  /* 0x00009910000c7816 */ /* 0x000fe400000000ff */
[----:B------:R-:W-:Y:S02]  /*0220*/  SHF.R.U32.HI R11, RZ, 0xb, R11 ;  /* 0x0000000bff0b7819 */ /* 0x000fe4000001160b */
[----:B------:R-:W-:Y:S01]  /*0230*/  PRMT R13, R3, 0x9910, RZ ;  /* 0x00009910030d7816 */ /* 0x000fe200000000ff */
[----:B------:R-:W-:Y:S01]  /*0240*/  IMAD R3, R12, 0x67, RZ ;  /* 0x000000670c037824 */ /* 0x000fe200078e02ff */
[----:B------:R-:W-:-:S02]  /*0250*/  PRMT R10, R10, 0x9910, RZ ;  /* 0x000099100a0a7816 */ /* 0x000fc400000000ff */
[----:B------:R-:W-:Y:S02]  /*0260*/  PRMT R14, R11, 0x9910, RZ ;  /* 0x000099100b0e7816 */ /* 0x000fe400000000ff */
[----:B------:R-:W-:Y:S02]  /*0270*/  MOV R11, R13 ;  /* 0x0000000d000b7202 */ /* 0x000fe40000000f00 */
[----:B------:R-:W-:Y:S02]  /*0280*/  MOV R12, R10 ;  /* 0x0000000a000c7202 */ /* 0x000fe40000000f00 */
[----:B------:R-:W-:Y:S02]  /*0290*/  MOV R13, R14 ;  /* 0x0000000e000d7202 */ /* 0x000fe40000000f00 */
[----:B------:R-:W-:Y:S01]  /*02a0*/  LOP3.LUT R14, R3, 0xffff, RZ, 0xc0, !PT ;  /* 0x0000ffff030e7812 */ /* 0x000fe200078ec0ff */
[----:B------:R-:W-:Y:S01]  /*02b0*/  IMAD R3, R11, 0x14, RZ ;  /* 0x000000140b037824 */ /* 0x000fe200078e02ff */
[C---:B------:R-:W-:Y:S01]  /*02c0*/  IADD3 R10, PT, PT, R9.reuse, 0x39a8, RZ ;  /* 0x000039a8090a7810 */ /* 0x040fe20007ffe0ff */
[----:B------:R-:W-:Y:S01]  /*02d0*/  IMAD R11, R12, 0x14, RZ ;  /* 0x000000140c0b7824 */ /* 0x000fe200078e02ff */
[----:B------:R-:W-:Y:S01]  /*02e0*/  IADD3 R12, PT, PT, R9, 0x567c, RZ ;  /* 0x0000567c090c7810 */ /* 0x000fe20007ffe0ff */
[----:B------:R-:W-:Y:S01]  /*02f0*/  IMAD R13, R13, 0x14, RZ ;  /* 0x000000140d0d7824 */ /* 0x000fe200078e02ff */
[----:B------:R-:W-:-:S02]  /*0300*/  SHF.R.U32.HI R9, RZ, 0xb, R14 ;  /* 0x0000000bff097819 */ /* 0x000fc4000001160e */
[----:B------:R-:W-:Y:S02]  /*0310*/  ISETP.GE.U32.AND P0, PT, R7, 0xa, PT ;  /* 0x0000000a0700780c */ /* 0x000fe40003f06070 */
[----:B------:R-:W-:Y:S02]  /*0320*/  IADD3 R11, PT, PT, RZ, -R11, RZ ;  /* 0x8000000bff0b7210 */ /* 0x000fe40007ffe0ff */
[----:B------:R-:W-:Y:S02]  /*0330*/  IADD3 R13, PT, PT, RZ, -R13, RZ ;  /* 0x8000000dff0d7210 */ /* 0x000fe40007ffe0ff */
[----:B------:R-:W-:Y:S02]  /*0340*/  PRMT R14, R9, 0x9910, RZ ;  /* 0x00009910090e7816 */ /* 0x000fe400000000ff */
[----:B------:R-:W-:Y:S02]  /*0350*/  IADD3 R3, PT, PT, RZ, -R3, RZ ;  /* 0x80000003ff037210 */ /* 0x000fe40007ffe0ff */
[----:B------:R-:W-:-:S02]  /*0360*/  PRMT R9, R11, 0x7710, RZ ;  /* 0x000077100b097816 */ /* 0x000fc400000000ff */
[----:B------:R-:W-:Y:S02]  /*0370*/  PRMT R11, R13, 0x7710, RZ ;  /* 0x000077100d0b7816 */ /* 0x000fe400000000ff */
[----:B------:R-:W-:Y:S02]  /*0380*/  MOV R13, R14 ;  /* 0x0000000e000d7202 */ /* 0x000fe40000000f00 */
[----:B------:R-:W-:Y:S02]  /*0390*/  PRMT R3, R3, 0x7710, RZ ;  /* 0x0000771003037816 */ /* 0x000fe400000000ff */
[----:B------:R-:W-:Y:S01]  /*03a0*/  IADD3 R8, PT, PT, R8, 0xe7c, RZ ;  /* 0x00000e7c08087810 */ /* 0x000fe20007ffe0ff */
[----:B------:R-:W-:Y:S01]  /*03b0*/  IMAD R13, R13, 0x14, RZ ;  /* 0x000000140d0d7824 */ /* 0x000fe200078e02ff */
[C---:B------:R-:W-:Y:S02]  /*03c0*/  IADD3 R5, PT, PT, R2.reuse, 0x14, RZ ;  /* 0x0000001402057810 */ /* 0x040fe40007ffe0ff */
[----:B------:R-:W-:-:S02]  /*03d0*/  @!P0 IADD3 R5, PT, PT, R2, RZ, RZ ;  /* 0x000000ff02058210 */ /* 0x000fc40007ffe0ff */
[C---:B------:R-:W-:Y:S02]  /*03e0*/  IADD3 R3, PT, PT, R2.reuse, 0x10, R3 ;  /* 0x0000001002037810 */ /* 0x040fe40007ffe003 */
[C---:B------:R-:W-:Y:S02]  /*03f0*/  IADD3 R9, PT, PT, R2.reuse, 0x20, R9 ;  /* 0x0000002002097810 */ /* 0x040fe40007ffe009 */
[C---:B------:R-:W-:Y:S02]  /*0400*/  IADD3 R11, PT, PT, R2.reuse, 0x30, R11 ;  /* 0x00000030020b7810 */ /* 0x040fe40007ffe00b */
[----:B------:R-:W-:Y:S02]  /*0410*/  IADD3 R2, PT, PT, R2, -0x70, RZ ;  /* 0xffffff9002027810 */ /* 0x000fe40007ffe0ff */
[----:B------:R-:W-:Y:S02]  /*0420*/  LOP3.LUT R8, R8, 0xffff, RZ, 0xc0, !PT ;  /* 0x0000ffff08087812 */ /* 0x000fe400078ec0ff */
[----:B------:R-:W-:-:S02]  /*0430*/  LOP3.LUT R10, R10, 0xffff, RZ, 0xc0, !PT ;  /* 0x0000ffff0a0a7812 */ /* 0x000fc400078ec0ff */
[----:B------:R-:W-:Y:S02]  /*0440*/  LOP3.LUT R14, R12, 0xffff, RZ, 0xc0, !PT ;  /* 0x0000ffff0c0e7812 */ /* 0x000fe400078ec0ff */
[----:B------:R-:W-:Y:S02]  /*0450*/  IADD3 R15, PT, PT, RZ, -R13, RZ ;  /* 0x8000000dff0f7210 */ /* 0x000fe40007ffe0ff */
[----:B------:R-:W-:Y:S02]  /*0460*/  LOP3.LUT R12, R2, 0xfe, RZ, 0xc0, !PT ;  /* 0x000000fe020c7812 */ /* 0x000fe400078ec0ff */
[----:B------:R-:W-:Y:S02]  /*0470*/  SHF.R.U32.HI R2, RZ, 0xb, R8 ;  /* 0x0000000bff027819 */ /* 0x000fe40000011608 */
[----:B------:R-:W-:Y:S01]  /*0480*/  SHF.R.U32.HI R8, RZ, 0xc, R10 ;  /* 0x0000000cff087819 */ /* 0x000fe2000001160a */
[----:B------:R-:W-:Y:S01]  /*0490*/  IMAD R12, R12, 0xcd, RZ ;  /* 0x000000cd0c0c7824 */ /* 0x000fe200078e02ff */
[----:B------:R-:W-:-:S02]  /*04a0*/  PRMT R15, R15, 0x7710, RZ ;  /* 0x000077100f0f7816 */ /* 0x000fc400000000ff */
[----:B------:R-:W-:Y:S02]  /*04b0*/  SHF.R.U32.HI R10, RZ, 0xc, R14 ;  /* 0x0000000cff0a7819 */ /* 0x000fe4000001160e */
[----:B------:R-:W-:Y:S02]  /*04c0*/  LOP3.LUT R14, R2, 0xffff, RZ, 0xc0, !PT ;  /* 0x0000ffff020e7812 */ /* 0x000fe400078ec0ff */
[----:B------:R-:W-:Y:S02]  /*04d0*/  LOP3.LUT R2, R9, 0xfe, RZ, 0xc0, !PT ;  /* 0x000000fe09027812 */ /* 0x000fe400078ec0ff */
[----:B------:R-:W-:Y:S02]  /*04e0*/  IADD3 R9, PT, PT, R0, R15, RZ ;  /* 0x0000000f00097210 */ /* 0x000fe40007ffe0ff */
[----:B------:R-:W-:Y:S02]  /*04f0*/  LOP3.LUT R13, R8, 0xffff, RZ, 0xc0, !PT ;  /* 0x0000ffff080d7812 */ /* 0x000fe400078ec0ff */
[----:B------:R-:W-:-:S02]  /*0500*/  SHF.R.U32.HI R8, RZ, 0xc, R12 ;  /* 0x0000000cff087819 */ /* 0x000fc4000001160c */
[----:B------:R-:W-:Y:S01]  /*0510*/  LOP3.LUT R9, R9, 0xfe, RZ, 0xc0, !PT ;  /* 0x000000fe09097812 */ /* 0x000fe200078ec0ff */
[----:B------:R-:W-:Y:S01]  /*0520*/  IMAD R2, R13, 0x28, R2 ;  /* 0x000000280d027824 */ /* 0x000fe200078e0202 */
[----:B------:R-:W-:Y:S02]  /*0530*/  LOP3.LUT R10, R10, 0xffff, RZ, 0xc0, !PT ;  /* 0x0000ffff0a0a7812 */ /* 0x000fe400078ec0ff */
[----:B------:R-:W-:Y:S01]  /*0540*/  LOP3.LUT R11, R11, 0xfe, RZ, 0xc0, !PT ;  /* 0x000000fe0b0b7812 */ /* 0x000fe200078ec0ff */
[----:B------:R-:W-:Y:S01]  /*0550*/  IMAD R8, R8, 0x28, R9 ;  /* 0x0000002808087824 */ /* 0x000fe200078e0209 */
[----:B------:R-:W-:Y:S01]  /*0560*/  LOP3.LUT R3, R3, 0xfe, RZ, 0xc0, !PT ;  /* 0x000000fe03037812 */ /* 0x000fe200078ec0ff */
[----:B------:R-:W-:Y:S01]  /*0570*/  HFMA2 R9, -RZ, RZ, 0, 0 ;  /* 0x00000000ff097431 */ /* 0x000fe200000001ff */
[----:B------:R-:W-:Y:S01]  /*0580*/  SHF.R.U32.HI R35, RZ, 0x1, R7 ;  /* 0x00000001ff237819 */ /* 0x000fe20000011607 */
[----:B------:R-:W-:Y:S01]  /*0590*/  IMAD R0, R10, 0x28, R11 ;  /* 0x000000280a007824 */ /* 0x000fe200078e020b */
[----:B------:R-:W-:Y:S01]  /*05a0*/  MOV R42, UR4 ;  /* 0x00000004002a7c02 */ /* 0x000fe20008000f00 */
[----:B------:R-:W-:Y:S01]  /*05b0*/  IMAD R3, R14, 0x28, R3 ;  /* 0x000000280e037824 */ /* 0x000fe200078e0203 */
[----:B------:R-:W-:-:S03]  /*05c0*/  CS2R R10, SRZ ;  /* 0x00000000000a7805 */ /* 0x000fc6000001ff00 */
[----:B-1-34-:R-:W-:-:S07]  /*05d0*/  IMAD R42, R35, 0x50, R42 ;  /* 0x00000050232a7824 */ /* 0x01afce00078e022a */
.L_x_15:
[C---:B------:R-:W-:Y:S02]  /*05e0*/  IMAD R13, R23.reuse, 0x14, R5 ;  /* 0x00000014170d7824 */ /* 0x040fe400078e0205 */
[C---:B------:R-:W-:Y:S02]  /*05f0*/  IMAD R21, R23.reuse, 0x14, R3 ;  /* 0x0000001417157824 */ /* 0x040fe400078e0203 */
[C---:B------:R-:W-:Y:S02]  /*0600*/  IMAD R19, R23.reuse, 0x14, R2 ;  /* 0x0000001417137824 */ /* 0x040fe400078e0202 */
[C---:B------:R-:W-:Y:S02]  /*0610*/  IMAD R17, R23.reuse, 0x14, R0 ;  /* 0x0000001417117824 */ /* 0x040fe400078e0200 */
[C---:B------:R-:W-:Y:S01]  /*0620*/  IMAD R15, R23.reuse, 0x14, R8 ;  /* 0x00000014170f7824 */ /* 0x040fe200078e0208 */
[----:B------:R-:W-:Y:S01]  /*0630*/  LEA R25, R23, R4, 0x2 ;  /* 0x0000000417197211 */ /* 0x000fe200078e10ff */
[--C-:B------:R-:W-:Y:S01]  /*0640*/  IMAD.WIDE.U32 R12, R13, 0x4, R52.reuse ;  /* 0x000000040d0c7825 */ /* 0x100fe200078e0034 */
[----:B------:R-:W-:Y:S03]  /*0650*/  BAR.SYNC.DEFER_BLOCKING 0x0 ;  /* 0x0000000000007b1d */ /* 0x000fe60000010000 */
[----:B------:R-:W-:-:S04]  /*0660*/  IMAD.WIDE.U32 R20, R21, 0x4, R52 ;  /* 0x0000000415147825 */ /* 0x000fc800078e0034 */
[--C-:B------:R-:W-:Y:S01]  /*0670*/  IMAD.WIDE.U32 R18, R19, 0x4, R52.reuse ;  /* 0x0000000413127825 */ /* 0x100fe200078e0034 */
[----:B------:R-:W2:Y:S03]  /*0680*/  LDG.E.64.CONSTANT R12, desc[UR6][R12.64] ;  /* 0x000000060c0c7981 */ /* 0x000ea6000c1e9b00 */
[--C-:B------:R-:W-:Y:S01]  /*0690*/  IMAD.WIDE.U32 R16, R17, 0x4, R52.reuse ;  /* 0x0000000411107825 */ /* 0x100fe200078e0034 */
[----:B------:R-:W3:Y:S03]  /*06a0*/  LDG.E.64.CONSTANT R20, desc[UR6][R20.64] ;  /* 0x0000000614147981 */ /* 0x000ee6000c1e9b00 */
[----:B------:R-:W-:Y:S01]  /*06b0*/  IMAD.WIDE.U32 R14, R15, 0x4, R52 ;  /* 0x000000040f0e7825 */ /* 0x000fe200078e0034 */
[----:B------:R-:W4:Y:S04]  /*06c0*/  LDG.E.64.CONSTANT R18, desc[UR6][R18.64] ;  /* 0x0000000612127981 */ /* 0x000f28000c1e9b00 */
[----:B------:R-:W5:Y:S04]  /*06d0*/  LDG.E.64.CONSTANT R16, desc[UR6][R16.64] ;  /* 0x0000000610107981 */ /* 0x000f68000c1e9b00 */
[----:B------:R-:W5:Y:S01]  /*06e0*/  LDG.E.64.CONSTANT R14, desc[UR6][R14.64] ;  /* 0x000000060e0e7981 */ /* 0x000f62000c1e9b00 */
[----:B------:R-:W-:-:S05]  /*06f0*/  IMAD.WIDE R24, R25, 0x4, R40 ;  /* 0x0000000419187825 */ /* 0x000fca00078e0228 */
[----:B------:R-:W5:Y:S04]  /*0700*/  LDG.E.CONSTANT R43, desc[UR6][R24.64] ;  /* 0x00000006182b7981 */ /* 0x000f68000c1e9900 */
[----:B------:R-:W5:Y:S04]  /*0710*/  LDG.E.CONSTANT R44, desc[UR6][R24.64+0x40] ;  /* 0x00004006182c7981 */ /* 0x000f68000c1e9900 */
[----:B------:R-:W5:Y:S04]  /*0720*/  LDG.E.CONSTANT R45, desc[UR6][R24.64+0x4] ;  /* 0x00000406182d7981 */ /* 0x000f68000c1e9900 */
[----:B------:R-:W5:Y:S04]  /*0730*/  LDG.E.CONSTANT R46, desc[UR6][R24.64+0x44] ;  /* 0x00004406182e7981 */ /* 0x000f68000c1e9900 */
[----:B------:R-:W5:Y:S04]  /*0740*/  LDG.E.CONSTANT R47, desc[UR6][R24.64+0x8] ;  /* 0x00000806182f7981 */ /* 0x000f68000c1e9900 */
[----:B------:R-:W5:Y:S04]  /*0750*/  LDG.E.CONSTANT R48, desc[UR6][R24.64+0x48] ;  /* 0x0000480618307981 */ /* 0x000f68000c1e9900 */
[----:B------:R-:W5:Y:S04]  /*0760*/  LDG.E.CONSTANT R49, desc[UR6][R24.64+0xc] ;  /* 0x00000c0618317981 */ /* 0x000f68000c1e9900 */
[----:B------:R0:W5:Y:S01]  /*0770*/  LDG.E.CONSTANT R50, desc[UR6][R24.64+0x4c] ;  /* 0x00004c0618327981 */ /* 0x000162000c1e9900 */
[----:B------:R-:W-:-:S02]  /*0780*/  UPLOP3.LUT UP1, UPT, UPT, UPT, UP0, 0x80, 0x8 ;  /* 0x000000000008789c */ /* 0x000fc40003f2f000 */
[----:B------:R-:W-:Y:S01]  /*0790*/  UPLOP3.LUT UP0, UPT, UPT, UPT, UPT, 0x40, 0x4 ;  /* 0x000000000004789c */ /* 0x000fe20003f0e870 */
[----:B--2---:R-:W-:Y:S04]  /*07a0*/  STS.64 [R6+UR4], R12 ;  /* 0x0000000c06007988 */ /* 0x004fe80008000a04 */
[----:B---3--:R-:W-:Y:S04]  /*07b0*/  STS.64 [R6+UR4+0x90], R20 ;  /* 0x0000901406007988 */ /* 0x008fe80008000a04 */
[----:B----4-:R-:W-:Y:S04]  /*07c0*/  STS.64 [R6+UR4+0x120], R18 ;  /* 0x0001201206007988 */ /* 0x010fe80008000a04 */
[----:B-----5:R-:W-:Y:S04]  /*07d0*/  STS.64 [R6+UR4+0x1b0], R16 ;  /* 0x0001b01006007988 */ /* 0x020fe80008000a04 */
[----:B------:R-:W-:Y:S01]  /*07e0*/  STS.64 [R6+UR4+0x240], R14 ;  /* 0x0002400e06007988 */ /* 0x000fe20008000a04 */
[----:B------:R-:W-:Y:S06]  /*07f0*/  BAR.SYNC.DEFER_BLOCKING 0x0 ;  /* 0x0000000000007b1d */ /* 0x000fec0000010000 */
[----:B------:R-:W1:Y:S04]  /*0800*/  LDS.128 R12, [R42] ;  /* 0x000000002a0c7984 */ /* 0x000e680000000c00 */
[----:B------:R-:W2:Y:S04]  /*0810*/  LDS.128 R16, [R42+0x10] ;  /* 0x000010002a107984 */ /* 0x000ea80000000c00 */
[----:B------:R-:W3:Y:S04]  /*0820*/  LDS.128 R20, [R42+0x20] ;  /* 0x000020002a147984 */ /* 0x000ee80000000c00 */
[----:B0-----:R-:W0:Y:S04]  /*0830*/  LDS.128 R24, [R42+0x30] ;  /* 0x000030002a187984 */ /* 0x001e280000000c00 */
[----:B------:R-:W4:Y:S01]  /*0840*/  LDS.128 R28, [R42+0x40] ;  /* 0x000040002a1c7984 */ /* 0x000f220000000c00 */
[C---:B-1----:R-:W-:Y:S01]  /*0850*/  FFMA R54, R43.reuse, R12, R9 ;  /* 0x0000000c2b367223 */ /* 0x042fe20000000009 */
[C---:B------:R-:W-:Y:S01]  /*0860*/  FFMA R9, R43.reuse, R13, R10 ;  /* 0x0000000d2b097223 */ /* 0x040fe2000000000a */
[C---:B------:R-:W-:Y:S01]  /*0870*/  FFMA R10, R43.reuse, R14, R11 ;  /* 0x0000000e2b0a7223 */ /* 0x040fe2000000000b */
[----:B------:R-:W-:Y:S01]  /*0880*/  FFMA R51, R12, R44, R34 ;  /* 0x0000002c0c337223 */ /* 0x000fe20000000022 */
[C---:B------:R-:W-:Y:S01]  /*0890*/  FFMA R11, R43.reuse, R15, R32 ;  /* 0x0000000f2b0b7223 */ /* 0x040fe20000000020 */
[----:B------:R-:W-:Y:S01]  /*08a0*/  FFMA R13, R44, R13, R36 ;  /* 0x0000000d2c0d7223 */ /* 0x000fe20000000024 */
[----:B--2---:R-:W-:Y:S01]  /*08b0*/  FFMA R12, R43, R16, R33 ;  /* 0x000000102b0c7223 */ /* 0x004fe20000000021 */
[----:B------:R-:W-:Y:S01]  /*08c0*/  FFMA R39, R16, R44, R39 ;  /* 0x0000002c10277223 */ /* 0x000fe20000000027 */
[C---:B------:R-:W-:Y:S01]  /*08d0*/  FFMA R14, R44.reuse, R14, R37 ;  /* 0x0000000e2c0e7223 */ /* 0x040fe20000000025 */
[----:B------:R-:W-:Y:S01]  /*08e0*/  FFMA R15, R44, R15, R38 ;  /* 0x0000000f2c0f7223 */ /* 0x000fe20000000026 */
[C---:B------:R-:W-:Y:S01]  /*08f0*/  FFMA R16, R45.reuse, R18, R9 ;  /* 0x000000122d107223 */ /* 0x040fe20000000009 */
[C---:B------:R-:W-:Y:S01]  /*0900*/  FFMA R9, R45.reuse, R19, R10 ;  /* 0x000000132d097223 */ /* 0x040fe2000000000a */
[C---:B------:R-:W-:Y:S01]  /*0910*/  FFMA R54, R45.reuse, R17, R54 ;  /* 0x000000112d367223 */ /* 0x040fe20000000036 */
[C---:B---3--:R-:W-:Y:S01]  /*0920*/  FFMA R10, R45.reuse, R20, R11 ;  /* 0x000000142d0a7223 */ /* 0x048fe2000000000b */
[C---:B------:R-:W-:Y:S01]  /*0930*/  FFMA R13, R46.reuse, R18, R13 ;  /* 0x000000122e0d7223 */ /* 0x040fe2000000000d */
[----:B------:R-:W-:Y:S01]  /*0940*/  FFMA R45, R45, R21, R12 ;  /* 0x000000152d2d7223 */ /* 0x000fe2000000000c */
[C---:B------:R-:W-:Y:S01]  /*0950*/  FFMA R51, R46.reuse, R17, R51 ;  /* 0x000000112e337223 */ /* 0x040fe20000000033 */
[----:B------:R-:W-:Y:S01]  /*0960*/  FFMA R19, R46, R19, R14 ;  /* 0x000000132e137223 */ /* 0x000fe2000000000e */
[----:B------:R-:W-:Y:S01]  /*0970*/  FFMA R15, R20, R46, R15 ;  /* 0x0000002e140f7223 */ /* 0x000fe2000000000f */
[----:B------:R-:W-:Y:S01]  /*0980*/  FFMA R39, R46, R21, R39 ;  /* 0x000000152e277223 */ /* 0x000fe20000000027 */
[CC--:B------:R-:W-:Y:S01]  /*0990*/  FFMA R11, R47.reuse, R23.reuse, R16 ;  /* 0x000000172f0b7223 */ /* 0x0c0fe20000000010 */
[C---:B------:R-:W-:Y:S01]  /*09a0*/  FFMA R23, R48.reuse, R23, R13 ;  /* 0x0000001730177223 */ /* 0x040fe2000000000d */
[C---:B0-----:R-:W-:Y:S01]  /*09b0*/  FFMA R14, R47.reuse, R26, R45 ;  /* 0x0000001a2f0e7223 */ /* 0x041fe2000000002d */
[CC--:B------:R-:W-:Y:S01]  /*09c0*/  FFMA R54, R47.reuse, R22.reuse, R54 ;  /* 0x000000162f367223 */ /* 0x0c0fe20000000036 */
[----:B------:R-:W-:Y:S01]  /*09d0*/  FFMA R51, R48, R22, R51 ;  /* 0x0000001630337223 */ /* 0x000fe20000000033 */
[C---:B------:R-:W-:Y:S01]  /*09e0*/  FFMA R12, R47.reuse, R24, R9 ;  /* 0x000000182f0c7223 */ /* 0x040fe20000000009 */
[-C--:B------:R-:W-:Y:S01]  /*09f0*/  FFMA R13, R47, R25.reuse, R10 ;  /* 0x000000192f0d7223 */ /* 0x080fe2000000000a */
[----:B------:R-:W-:Y:S01]  /*0a00*/  FFMA R19, R24, R48, R19 ;  /* 0x0000003018137223 */ /* 0x000fe20000000013 */
[C---:B------:R-:W-:Y:S01]  /*0a10*/  FFMA R15, R48.reuse, R25, R15 ;  /* 0x00000019300f7223 */ /* 0x040fe2000000000f */
[----:B------:R-:W-:Y:S01]  /*0a20*/  FFMA R26, R48, R26, R39 ;  /* 0x0000001a301a7223 */ /* 0x000fe20000000027 */
[C---:B----4-:R-:W-:Y:S01]  /*0a30*/  FFMA R10, R49.reuse, R28, R11 ;  /* 0x0000001c310a7223 */ /* 0x050fe2000000000b */
[----:B------:R-:W-:Y:S01]  /*0a40*/  FFMA R36, R28, R50, R23 ;  /* 0x000000321c247223 */ /* 0x000fe20000000017 */
[CC--:B------:R-:W-:Y:S01]  /*0a50*/  FFMA R9, R49.reuse, R27.reuse, R54 ;  /* 0x0000001b31097223 */ /* 0x0c0fe20000000036 */
[C---:B------:R-:W-:Y:S01]  /*0a60*/  FFMA R34, R50.reuse, R27, R51 ;  /* 0x0000001b32227223 */ /* 0x040fe20000000033 */
[C---:B------:R-:W-:Y:S01]  /*0a70*/  FFMA R11, R49.reuse, R29, R12 ;  /* 0x0000001d310b7223 */ /* 0x040fe2000000000c */
[CC--:B------:R-:W-:Y:S01]  /*0a80*/  FFMA R32, R49.reuse, R30.reuse, R13 ;  /* 0x0000001e31207223 */ /* 0x0c0fe2000000000d */
[----:B------:R-:W-:Y:S01]  /*0a90*/  FFMA R33, R49, R31, R14 ;  /* 0x0000001f31217223 */ /* 0x000fe2000000000e */
[C---:B------:R-:W-:Y:S01]  /*0aa0*/  FFMA R37, R50.reuse, R29, R19 ;  /* 0x0000001d32257223 */ /* 0x040fe20000000013 */
[C---:B------:R-:W-:Y:S01]  /*0ab0*/  FFMA R38, R50.reuse, R30, R15 ;  /* 0x0000001e32267223 */ /* 0x040fe2000000000f */
[----:B------:R-:W-:Y:S01]  /*0ac0*/  FFMA R39, R50, R31, R26 ;  /* 0x0000001f32277223 */ /* 0x000fe2000000001a */
[----:B------:R-:W-:Y:S01]  /*0ad0*/  MOV R23, 0x1 ;  /* 0x0000000100177802 */ /* 0x000fe20000000f00 */
[----:B------:R-:W-:Y:S06]  /*0ae0*/  BRA.U UP1, `(.L_x_15) ;  /* 0xfffffff901bc7547 */ /* 0x000fec000b83ffff */
[----:B------:R-:W0:Y:S01]  /*0af0*/  LDC.64 R2, c[0x0][0x380] ;  /* 0x0000e000ff027b82 */ /* 0x000e220000000a00 */
[----:B------:R-:W-:Y:S01]  /*0b00*/  LOP3.LUT R7, R7, 0x1, RZ, 0xc0, !PT ;  /* 0x0000000107077812 */ /* 0x000fe200078ec0ff */
[----:B------:R-:W-:Y:S01]  /*0b10*/  FMUL.RZ R5, R9, 0.15915493667125701904 ;  /* 0x3e22f98309057820 */ /* 0x000fe2000040c000 */
[----:B------:R-:W-:Y:S01]  /*0b20*/  FMUL.RZ R9, R10, 0.15915493667125701904 ;  /* 0x3e22f9830a097820 */ /* 0x000fe2000040c000 */
[----:B------:R-:W-:Y:S01]  /*0b30*/  FMUL.RZ R11, R11, 0.15915493667125701904 ;  /* 0x3e22f9830b0b7820 */ /* 0x000fe2000040c000 */
[----:B------:R-:W-:Y:S01]  /*0b40*/  FMUL.RZ R13, R32, 0.15915493667125701904 ;  /* 0x3e22f983200d7820 */ /* 0x000fe2000040c000 */
[----:B------:R-:W-:Y:S01]  /*0b50*/  FMUL.RZ R15, R33, 0.15915493667125701904 ;  /* 0x3e22f983210f7820 */ /* 0x000fe2000040c000 */
[----:B------:R-:W-:Y:S01]  /*0b60*/  FMUL.RZ R17, R34, 0.15915493667125701904 ;  /* 0x3e22f98322117820 */ /* 0x000fe2000040c000 */
[----:B------:R-:W-:Y:S01]  /*0b70*/  FMUL.RZ R19, R36, 0.15915493667125701904 ;  /* 0x3e22f98324137820 */ /* 0x000fe2000040c000 */
[----:B------:R-:W-:Y:S01]  /*0b80*/  FMUL.RZ R21, R37, 0.15915493667125701904 ;  /* 0x3e22f98325157820 */ /* 0x000fe2000040c000 */
[----:B------:R-:W-:Y:S01]  /*0b90*/  ISETP.NE.U32.AND P0, PT, R7, 0x1, PT ;  /* 0x000000010700780c */ /* 0x000fe20003f05070 */
[----:B------:R-:W-:Y:S01]  /*0ba0*/  FMUL.RZ R23, R38, 0.15915493667125701904 ;  /* 0x3e22f98326177820 */ /* 0x000fe2000040c000 */
[----:B------:R-:W-:Y:S01]  /*0bb0*/  FMUL.RZ R25, R39, 0.15915493667125701904 ;  /* 0x3e22f98327197820 */ /* 0x000fe2000040c000 */
[----:B------:R-:W-:Y:S01]  /*0bc0*/  LEA R0, R35, UR8, 0x1 ;  /* 0x0000000823007c11 */ /* 0x000fe2000f8e08ff */
[----:B------:R-:W1:Y:S04]  /*0bd0*/  MUFU.SIN R5, R5 ;  /* 0x0000000500057308 */ /* 0x000e680000000400 */
[----:B------:R-:W-:-:S04]  /*0be0*/  IMAD R0, R0, 0x14, RZ ;  /* 0x0000001400007824 */ /* 0x000fc800078e02ff */
[----:B------:R-:W2:Y:S01]  /*0bf0*/  MUFU.SIN R9, R9 ;  /* 0x0000000900097308 */ /* 0x000ea20000000400 */
[C---:B------:R-:W-:Y:S02]  /*0c00*/  IADD3 R7, PT, PT, R0.reuse, 0x5, RZ ;  /* 0x0000000500077810 */ /* 0x040fe40007ffe0ff */
[----:B------:R-:W-:-:S05]  /*0c10*/  @P0 IADD3 R7, PT, PT, R0, RZ, RZ ;  /* 0x000000ff00070210 */ /* 0x000fca0007ffe0ff */
[----:B------:R-:W3:Y:S01]  /*0c20*/  MUFU.SIN R11, R11 ;  /* 0x0000000b000b7308 */ /* 0x000ee20000000400 */
[----:B0-----:R-:W-:-:S05]  /*0c30*/  IMAD.WIDE.U32 R2, R7, 0x4, R2 ;  /* 0x0000000407027825 */ /* 0x001fca00078e0002 */
[----:B-1----:R-:W-:Y:S02]  /*0c40*/  STG.E desc[UR6][R2.64], R5 ;  /* 0x0000000502007986 */ /* 0x002fe4000c101906 */
[----:B------:R-:W0:Y:S02]  /*0c50*/  MUFU.SIN R13, R13 ;  /* 0x0000000d000d7308 */ /* 0x000e240000000400 */
[----:B--2---:R-:W-:Y:S06]  /*0c60*/  STG.E desc[UR6][R2.64+0x4], R9 ;  /* 0x0000040902007986 */ /* 0x004fec000c101906 */
[----:B------:R-:W1:Y:S01]  /*0c70*/  MUFU.SIN R15, R15 ;  /* 0x0000000f000f7308 */ /* 0x000e620000000400 */
[----:B---3--:R-:W-:Y:S07]  /*0c80*/  STG.E desc[UR6][R2.64+0x8], R11 ;  /* 0x0000080b02007986 */ /* 0x008fee000c101906 */
[----:B------:R-:W2:Y:S01]  /*0c90*/  MUFU.SIN R17, R17 ;  /* 0x0000001100117308 */ /* 0x000ea20000000400 */
[----:B0-----:R-:W-:Y:S07]  /*0ca0*/  STG.E desc[UR6][R2.64+0xc], R13 ;  /* 0x00000c0d02007986 */ /* 0x001fee000c101906 */
[----:B------:R-:W0:Y:S01]  /*0cb0*/  MUFU.SIN R19, R19 ;  /* 0x0000001300137308 */ /* 0x000e220000000400 */
[----:B-1----:R-:W-:Y:S07]  /*0cc0*/  STG.E desc[UR6][R2.64+0x10], R15 ;  /* 0x0000100f02007986 */ /* 0x002fee000c101906 */
[----:B------:R-:W1:Y:S01]  /*0cd0*/  MUFU.SIN R21, R21 ;  /* 0x0000001500157308 */ /* 0x000e620000000400 */
[----:B--2---:R-:W-:Y:S07]  /*0ce0*/  STG.E desc[UR6][R2.64+0x28], R17 ;  /* 0x0000281102007986 */ /* 0x004fee000c101906 */
[----:B------:R-:W2:Y:S01]  /*0cf0*/  MUFU.SIN R23, R23 ;  /* 0x0000001700177308 */ /* 0x000ea20000000400 */
[----:B0-----:R-:W-:Y:S07]  /*0d00*/  STG.E desc[UR6][R2.64+0x2c], R19 ;  /* 0x00002c1302007986 */ /* 0x001fee000c101906 */
[----:B------:R-:W0:Y:S01]  /*0d10*/  MUFU.SIN R25, R25 ;  /* 0x0000001900197308 */ /* 0x000e220000000400 */
[----:B-1----:R-:W-:Y:S04]  /*0d20*/  STG.E desc[UR6][R2.64+0x30], R21 ;  /* 0x0000301502007986 */ /* 0x002fe8000c101906 */
[----:B--2---:R-:W-:Y:S04]  /*0d30*/  STG.E desc[UR6][R2.64+0x34], R23 ;  /* 0x0000341702007986 */ /* 0x004fe8000c101906 */
[----:B0-----:R-:W-:Y:S01]  /*0d40*/  STG.E desc[UR6][R2.64+0x38], R25 ;  /* 0x0000381902007986 */ /* 0x001fe2000c101906 */
[----:B------:R-:W-:Y:S05]  /*0d50*/  EXIT ;  /* 0x000000000000794d */ /* 0x000fea0003800000 */
.L_x_16:
        /* <DEDUP_REMOVED lines=10> */
.L_x_21:


//--------------------- .text.default_function_kernel --------------------------
	.section	.text.default_function_kernel,"ax",@progbits
	.align	128
        .global         default_function_kernel
        .type           default_function_kernel,@function
        .size           default_function_kernel,(.L_x_22 - default_function_kernel)
        .other          default_function_kernel,@"STO_CUDA_ENTRY STV_DEFAULT"
default_function_kernel:
.text.default_function_kernel:
[----:B------:R-:W-:Y:S01]  /*0000*/  LDC R1, c[0x0][0x37c] ;  /* 0x0000df00ff017b82 */ /* 0x000fe20000000800 */
[----:B------:R-:W0:Y:S07]  /*0010*/  S2R R5, SR_TID.X ;  /* 0x0000000000057919 */ /* 0x000e2e0000002100 */
[----:B------:R-:W1:Y:S01]  /*0020*/  S2UR UR4, SR_CTAID.X ;  /* 0x00000000000479c3 */ /* 0x000e620000002500 */
[----:B------:R-:W2:Y:S07]  /*0030*/  LDCU.64 UR6, c[0x0][0x358] ;  /* 0x00006b00ff0677ac */ /* 0x000eae0008000a00 */
[----:B------:R-:W3:Y:S01]  /*0040*/  LDC.64 R2, c[0x0][0x388] ;  /* 0x0000e200ff027b82 */ /* 0x000ee20000000a00 */
[----:B-1----:R-:W-:-:S06]  /*0050*/  USHF.L.U32 UR4, UR4, 0x5, URZ ;  /* 0x0000000504047899 */ /* 0x002fcc00080006ff */
[----:B0-----:R-:W-:-:S05]  /*0060*/  LOP3.LUT R5, R5, UR4, RZ, 0xfc, !PT ;  /* 0x0000000405057c12 */ /* 0x001fca000f8efcff */
[----:B---3--:R-:W-:-:S05]  /*0070*/  IMAD.WIDE.U32 R2, R5, 0x4, R2 ;  /* 0x0000000405027825 */ /* 0x008fca00078e0002 */
[----:B--2---:R-:W2:Y:S01]  /*0080*/  LDG.E.CONSTANT R0, desc[UR6][R2.64] ;  /* 0x0000000602007981 */ /* 0x004ea2000c1e9900 */
[----:B------:R-:W-:Y:S02]  /*0090*/  HFMA2 R8, -RZ, RZ, 1.625, 0 ;  /* 0x3e800000ff087431 */ /* 0x000fe400000001ff */
[C---:B--2---:R-:W-:Y:S01]  /*00a0*/  FFMA R4, R0.reuse, R0, 1 ;  /* 0x3f80000000047423 */ /* 0x044fe20000000000 */
[----:B------:R-:W-:-:S03]  /*00b0*/  FSETP.GT.AND P0, PT, |R0|, 8388608, PT ;  /* 0x4b0000000000780b */ /* 0x000fc60003f04200 */
[----:B------:R-:W0:Y:S02]  /*00c0*/  MUFU.RSQ R7, R4 ;  /* 0x0000000400077308 */ /* 0x000e240000001400 */
[----:B0-----:R-:W-:-:S06]  /*00d0*/  FFMA R7, R4, R7, 1 ;  /* 0x3f80000004077423 */ /* 0x001fcc0000000007 */
[----:B------:R-:W0:Y:S02]  /*00e0*/  MUFU.RCP R7, R7 ;  /* 0x0000000700077308 */ /* 0x000e240000001000 */
[----:B0-----:R-:W-:Y:S01]  /*00f0*/  FMUL R9, |R0|, R7 ;  /* 0x0000000700097220 */ /* 0x001fe20000400200 */
[----:B------:R-:W-:-:S03]  /*0100*/  MOV R7, 0x3d39bf78 ;  /* 0x3d39bf7800077802 */ /* 0x000fc60000000f00 */
[----:B------:R-:W-:-:S05]  /*0110*/  FFMA R9, |R0|, R9, |R0| ;  /* 0x0000000900097223 */ /* 0x000fca0000000600 */
[----:B------:R-:W-:-:S04]  /*0120*/  FSEL R9, |R0|, R9, P0 ;  /* 0x0000000900097208 */ /* 0x000fc80000000200 */
[C---:B------:R-:W-:Y:S01]  /*0130*/  ISETP.GE.U32.AND P1, PT, R9.reuse, 0x7f800000, PT ;  /* 0x7f8000000900780c */ /* 0x040fe20003f26070 */
[----:B------:R-:W-:-:S03]  /*0140*/  FADD.RZ R6, R9, 1 ;  /* 0x3f80000009067421 */ /* 0x000fc6000000c000 */
[----:B------:R-:W-:Y:S02]  /*0150*/  ISETP.GT.AND P2, PT, R9, -0x40800000, P1 ;  /* 0xbf8000000900780c */ /* 0x000fe40000f44270 */
[----:B------:R-:W-:-:S04]  /*0160*/  IADD3 R6, PT, PT, R6, -0x3f400000, RZ ;  /* 0xc0c0000006067810 */ /* 0x000fc80007ffe0ff */
[----:B------:R-:W-:-:S03]  /*0170*/  LOP3.LUT R6, R6, 0xff800000, RZ, 0xc0, !PT ;  /* 0xff80000006067812 */ /* 0x000fc600078ec0ff */
[----:B------:R-:W-:Y:S02]  /*0180*/  @P1 MOV R4, 0x7f800000 ;  /* 0x7f80000000041802 */ /* 0x000fe40000000f00 */
[----:B------:R-:W-:Y:S02]  /*0190*/  IADD3 R3, PT, PT, -R6, 0x40800000, RZ ;  /* 0x4080000006037810 */ /* 0x000fe40007ffe1ff */
[-C--:B------:R-:W-:Y:S02]  /*01a0*/  IADD3 R2, PT, PT, R9, -R6.reuse, RZ ;  /* 0x8000000609027210 */ /* 0x080fe40007ffe0ff */
[----:B------:R-:W-:Y:S01]  /*01b0*/  I2FP.F32.S32 R6, R6 ;  /* 0x0000000600067245 */ /* 0x000fe20000201400 */
[----:B------:R-:W-:-:S04]  /*01c0*/  FFMA R3, R3, R8, -1 ;  /* 0xbf80000003037423 */ /* 0x000fc80000000008 */
[----:B------:R-:W-:Y:S01]  /*01d0*/  FADD R2, R2, R3 ;  /* 0x0000000302027221 */ /* 0x000fe20000000000 */
[----:B------:R-:W-:-:S03]  /*01e0*/  FMUL R6, R6, 1.1920928955078125e-07 ;  /* 0x3400000006067820 */ /* 0x000fc60000400000 */
[----:B------:R-:W-:-:S04]  /*01f0*/  FFMA R3, R2, -R7, 0.10546888411045074463 ;  /* 0x3dd8001202037423 */ /* 0x000fc80000000807 */
[----:B------:R-:W-:-:S04]  /*0200*/  FFMA R3, R2, R3, -0.13229703903198242188 ;  /* 0xbe0778e002037423 */ /* 0x000fc80000000003 */
[----:B------:R-:W-:-:S04]  /*0210*/  FFMA R3, R2, R3, 0.14491446316242218018 ;  /* 0x3e14647502037423 */ /* 0x000fc80000000003 */
[----:B------:R-:W-:-:S04]  /*0220*/  FFMA R3, R2, R3, -0.16641564667224884033 ;  /* 0xbe2a68dd02037423 */ /* 0x000fc80000000003 */
[----:B------:R-:W-:-:S04]  /*0230*/  FFMA R3, R2, R3, 0.19988867640495300293 ;  /* 0x3e4caf9e02037423 */ /* 0x000fc80000000003 */
[----:B------:R-:W-:-:S04]  /*0240*/  FFMA R3, R2, R3, -0.25000196695327758789 ;  /* 0xbe80004202037423 */ /* 0x000fc80000000003 */
[----:B------:R-:W-:-:S04]  /*0250*/  FFMA R3, R2, R3, 0.33333510160446166992 ;  /* 0x3eaaaae602037423 */ /* 0x000fc80000000003 */
[----:B------:R-:W-:-:S04]  /*0260*/  FFMA R3, R2, R3, -0.5 ;  /* 0xbf00000002037423 */ /* 0x000fc80000000003 */
[----:B------:R-:W-:-:S04]  /*0270*/  FMUL R3, R2, R3 ;  /* 0x0000000302037220 */ /* 0x000fc80000400000 */
[----:B------:R-:W-:-:S04]  /*0280*/  FFMA R3, R2, R3, R2 ;  /* 0x0000000302037223 */ /* 0x000fc80000000002 */
[----:B------:R-:W-:Y:S01]  /*0290*/  FFMA R6, R6, 0.69314718246459960938, R3 ;  /* 0x3f31721806067823 */ /* 0x000fe20000000003 */
[C---:B------:R-:W-:Y:S01]  /*02a0*/  @P2 FFMA R6, R9.reuse, R4, +INF ;  /* 0x7f80000009062423 */ /* 0x040fe20000000004 */
[----:B------:R-:W0:Y:S01]  /*02b0*/  LDC.64 R2, c[0x0][0x380] ;  /* 0x0000e000ff027b82 */ /* 0x000e220000000a00 */
[----:B------:R-:W-:-:S04]  /*02c0*/  @P1 FSETP.NEU.AND P2, PT, R9, RZ, PT ;  /* 0x000000ff0900120b */ /* 0x000fc80003f4d000 */
[----:B------:R-:W-:-:S05]  /*02d0*/  @P1 FSEL R6, R6, -RZ, P2 ;  /* 0x800000ff06061208 */ /* 0x000fca0001000000 */
[----:B------:R-:W-:Y:S01]  /*02e0*/  @P0 FADD R6, R6, 0.69314718246459960938 ;  /* 0x3f31721806060421 */ /* 0x000fe20000000000 */
[----:B------:R-:W-:-:S04]  /*02f0*/  FSETP.NAN.AND P0, PT, |R0|, |R0|, PT ;  /* 0x400000000000720b */ /* 0x000fc80003f08200 */
[----:B------:R-:W-:Y:S01]  /*0300*/  LOP3.LUT R0, R6, 0x80000000, R0, 0xb8, !PT ;  /* 0x8000000006007812 */ /* 0x000fe200078eb800 */
[----:B0-----:R-:W-:-:S03]  /*0310*/  IMAD.WIDE.U32 R2, R5, 0x4, R2 ;  /* 0x0000000405027825 */ /* 0x001fc600078e0002 */
[----:B------:R-:W-:-:S05]  /*0320*/  FSEL R5, R0, R6, !P0 ;  /* 0x0000000600057208 */ /* 0x000fca0004000000 */
[----:B------:R-:W-:Y:S01]  /*0330*/  STG.E desc[UR6][R2.64], R5 ;  /* 0x0000000502007986 */ /* 0x000fe2000c101906 */
[----:B------:R-:W-:Y:S05]  /*0340*/  EXIT ;  /* 0x000000000000794d */ /* 0x000fea0003800000 */
.L_x_17:
        /* <DEDUP_REMOVED lines=11> */
.L_x_22:


//--------------------- .nv.shared.reserved.0     --------------------------
	.section	.nv.shared.reserved.0,"aw",@nobits
	.weak		__nv_reservedSMEM_offset_0_alias
	.size		__nv_reservedSMEM_offset_0_alias, 0, 64
	.other		__nv_reservedSMEM_offset_0_alias,@"STO_CUDA_RESERVED_SHARED STV_DEFAULT"
__nv_reservedSMEM_offset_0_alias:
	.zero		0
	.zero		64


//--------------------- .nv.shared.default_function_kernel_3 --------------------------
	.section	.nv.shared.default_function_kernel_3,"aw",@nobits
	.sectionflags	@""
	.align	4
.nv.shared.default_function_kernel_3:
	.zero		1744


//--------------------- .nv.constant0.default_function_kernel_2 --------------------------
	.section	.nv.constant0.default_function_kernel_2,"a",@progbits
	.sectionflags	@""
	.align	4
.nv.constant0.default_function_kernel_2:
	.zero		912


//--------------------- .nv.constant0.default_function_kernel_1 --------------------------
	.section	.nv.constant0.default_function_kernel_1,"a",@progbits
	.sectionflags	@""
	.align	4
.nv.constant0.default_function_kernel_1:
	.zero		912


//--------------------- .nv.constant0.default_function_kernel_3 --------------------------
	.section	.nv.constant0.default_function_kernel_3,"a",@progbits
	.sectionflags	@""
	.align	4
.nv.constant0.default_function_kernel_3:
	.zero		920


//--------------------- .nv.constant0.default_function_kernel --------------------------
	.section	.nv.constant0.default_function_kernel,"a",@progbits
	.sectionflags	@""
	.align	4
.nv.constant0.default_function_kernel:
	.zero		912


//--------------------- SYMBOLS --------------------------

	.type		.nv.reservedSmem.offset0,@object
	.size		.nv.reservedSmem.offset0,0x4
	.type		.nv.reservedSmem.cap,@object
	.size		.nv.reservedSmem.cap,0x4
